//
// Generated by NVIDIA NVVM Compiler
//
// Compiler Build ID: CL-36424714
// Cuda compilation tools, release 13.0, V13.0.88
// Based on NVVM 20.0.0
//

.version 9.0
.target sm_100
.address_size 64

	// .globl	_Z8pre_eval4wave5media3dim5coeff6factor
.func  (.param .b64 func_retval0) __internal_accurate_pow
(
	.param .b64 __internal_accurate_pow_param_0
)
;

.visible .entry _Z8pre_eval4wave5media3dim5coeff6factor(
	.param .align 8 .b8 _Z8pre_eval4wave5media3dim5coeff6factor_param_0[120],
	.param .align 8 .b8 _Z8pre_eval4wave5media3dim5coeff6factor_param_1[24],
	.param .align 4 .b8 _Z8pre_eval4wave5media3dim5coeff6factor_param_2[40],
	.param .align 4 .b8 _Z8pre_eval4wave5media3dim5coeff6factor_param_3[24],
	.param .align 8 .b8 _Z8pre_eval4wave5media3dim5coeff6factor_param_4[80]
)
{
	.reg .pred 	%p<68>;
	.reg .b32 	%r<105>;
	.reg .b32 	%f<60>;
	.reg .b64 	%rd<104>;
	.reg .b64 	%fd<89>;

	ld.param.u64 	%rd46, [_Z8pre_eval4wave5media3dim5coeff6factor_param_4+72];
	ld.param.u64 	%rd45, [_Z8pre_eval4wave5media3dim5coeff6factor_param_4+64];
	ld.param.u64 	%rd44, [_Z8pre_eval4wave5media3dim5coeff6factor_param_4+56];
	ld.param.u64 	%rd43, [_Z8pre_eval4wave5media3dim5coeff6factor_param_4+48];
	ld.param.u64 	%rd42, [_Z8pre_eval4wave5media3dim5coeff6factor_param_4+40];
	ld.param.u64 	%rd41, [_Z8pre_eval4wave5media3dim5coeff6factor_param_4+32];
	ld.param.u64 	%rd40, [_Z8pre_eval4wave5media3dim5coeff6factor_param_4+24];
	ld.param.u64 	%rd39, [_Z8pre_eval4wave5media3dim5coeff6factor_param_4+16];
	ld.param.u64 	%rd38, [_Z8pre_eval4wave5media3dim5coeff6factor_param_4+8];
	ld.param.u64 	%rd37, [_Z8pre_eval4wave5media3dim5coeff6factor_param_4];
	ld.param.u64 	%rd36, [_Z8pre_eval4wave5media3dim5coeff6factor_param_1+16];
	ld.param.u64 	%rd35, [_Z8pre_eval4wave5media3dim5coeff6factor_param_1+8];
	ld.param.u64 	%rd34, [_Z8pre_eval4wave5media3dim5coeff6factor_param_1];
	ld.param.u64 	%rd33, [_Z8pre_eval4wave5media3dim5coeff6factor_param_0+112];
	ld.param.u64 	%rd32, [_Z8pre_eval4wave5media3dim5coeff6factor_param_0+104];
	ld.param.u64 	%rd31, [_Z8pre_eval4wave5media3dim5coeff6factor_param_0+96];
	ld.param.u64 	%rd30, [_Z8pre_eval4wave5media3dim5coeff6factor_param_0+88];
	ld.param.u64 	%rd29, [_Z8pre_eval4wave5media3dim5coeff6factor_param_0+80];
	ld.param.u64 	%rd28, [_Z8pre_eval4wave5media3dim5coeff6factor_param_0+72];
	ld.param.u64 	%rd27, [_Z8pre_eval4wave5media3dim5coeff6factor_param_0+64];
	ld.param.u64 	%rd26, [_Z8pre_eval4wave5media3dim5coeff6factor_param_0+56];
	ld.param.u64 	%rd25, [_Z8pre_eval4wave5media3dim5coeff6factor_param_0+48];
	ld.param.u64 	%rd24, [_Z8pre_eval4wave5media3dim5coeff6factor_param_0+40];
	ld.param.u64 	%rd23, [_Z8pre_eval4wave5media3dim5coeff6factor_param_0+32];
	ld.param.u64 	%rd22, [_Z8pre_eval4wave5media3dim5coeff6factor_param_0+24];
	ld.param.u64 	%rd21, [_Z8pre_eval4wave5media3dim5coeff6factor_param_0+16];
	ld.param.u64 	%rd20, [_Z8pre_eval4wave5media3dim5coeff6factor_param_0+8];
	ld.param.u64 	%rd19, [_Z8pre_eval4wave5media3dim5coeff6factor_param_0];
	ld.param.u32 	%r3, [_Z8pre_eval4wave5media3dim5coeff6factor_param_2+24];
	ld.param.u32 	%r4, [_Z8pre_eval4wave5media3dim5coeff6factor_param_2+28];
	ld.param.f32 	%f1, [_Z8pre_eval4wave5media3dim5coeff6factor_param_2+32];
	ld.param.f32 	%f2, [_Z8pre_eval4wave5media3dim5coeff6factor_param_2+36];
	ld.param.f32 	%f3, [_Z8pre_eval4wave5media3dim5coeff6factor_param_3];
	ld.param.f32 	%f4, [_Z8pre_eval4wave5media3dim5coeff6factor_param_3+4];
	ld.param.f32 	%f5, [_Z8pre_eval4wave5media3dim5coeff6factor_param_3+8];
	ld.param.u32 	%r1, [_Z8pre_eval4wave5media3dim5coeff6factor_param_2+8];
	ld.param.u32 	%r22, [_Z8pre_eval4wave5media3dim5coeff6factor_param_2+12];
	mov.u32 	%r23, %tid.x;
	mov.u32 	%r24, %ctaid.x;
	mov.u32 	%r25, %ntid.x;
	mad.lo.s32 	%r5, %r24, %r25, %r23;
	mov.u32 	%r26, %tid.y;
	mov.u32 	%r27, %ctaid.y;
	mov.u32 	%r28, %ntid.y;
	mad.lo.s32 	%r29, %r27, %r28, %r26;
	mad.lo.s32 	%r7, %r1, %r29, %r5;
	setp.ge.s32 	%p1, %r5, %r1;
	setp.ge.s32 	%p2, %r29, %r22;
	or.pred  	%p3, %p1, %p2;
	@%p3 bra 	$L__BB0_38;
	cvta.to.global.u64 	%rd47, %rd36;
	cvta.to.global.u64 	%rd48, %rd35;
	cvta.to.global.u64 	%rd49, %rd34;
	mul.wide.s32 	%rd50, %r7, 4;
	add.s64 	%rd18, %rd47, %rd50;
	ld.global.f32 	%f17, [%rd18];
	add.s64 	%rd51, %rd48, %rd50;
	ld.global.f32 	%f18, [%rd51];
	mul.f32 	%f19, %f17, %f18;
	mul.f32 	%f6, %f18, %f19;
	add.s64 	%rd52, %rd49, %rd50;
	ld.global.f32 	%f20, [%rd52];
	mul.f32 	%f21, %f17, %f20;
	mul.f32 	%f7, %f20, %f21;
	add.s32 	%r8, %r3, 3;
	setp.le.s32 	%p4, %r8, %r5;
	setp.lt.s32 	%p5, %r5, 3;
	mov.f32 	%f57, 0f00000000;
	or.pred  	%p6, %p5, %p4;
	@%p6 bra 	$L__BB0_10;
	sub.s32 	%r30, %r8, %r5;
	cvt.rn.f64.s32 	%fd33, %r30;
	cvt.rn.f64.s32 	%fd34, %r3;
	div.rn.f64 	%fd1, %fd33, %fd34;
	{
	.reg .b32 %temp; 
	mov.b64 	{%temp, %r9}, %fd1;
	}
	mov.f64 	%fd35, 0d4000000000000000;
	{
	.reg .b32 %temp; 
	mov.b64 	{%temp, %r31}, %fd35;
	}
	and.b32  	%r11, %r31, 2146435072;
	setp.eq.s32 	%p7, %r11, 1062207488;
	abs.f64 	%fd2, %fd1;
	{ // callseq 0, 0
	.param .b64 param0;
	st.param.f64 	[param0], %fd2;
	.param .b64 retval0;
	call.uni (retval0), 
	__internal_accurate_pow, 
	(
	param0
	);
	ld.param.f64 	%fd36, [retval0];
	} // callseq 0
	setp.lt.s32 	%p8, %r9, 0;
	neg.f64 	%fd38, %fd36;
	selp.f64 	%fd39, %fd38, %fd36, %p7;
	selp.f64 	%fd82, %fd39, %fd36, %p8;
	setp.neu.f64 	%p9, %fd1, 0d0000000000000000;
	@%p9 bra 	$L__BB0_4;
	selp.b32 	%r32, %r9, 0, %p7;
	setp.lt.s32 	%p11, %r31, 0;
	or.b32  	%r33, %r32, 2146435072;
	selp.b32 	%r34, %r33, %r32, %p11;
	mov.b32 	%r35, 0;
	mov.b64 	%fd82, {%r35, %r34};
$L__BB0_4:
	add.f64 	%fd40, %fd1, 0d4000000000000000;
	{
	.reg .b32 %temp; 
	mov.b64 	{%temp, %r36}, %fd40;
	}
	and.b32  	%r37, %r36, 2146435072;
	setp.ne.s32 	%p12, %r37, 2146435072;
	@%p12 bra 	$L__BB0_9;
	setp.num.f64 	%p13, %fd1, %fd1;
	@%p13 bra 	$L__BB0_7;
	mov.f64 	%fd41, 0d4000000000000000;
	add.rn.f64 	%fd82, %fd1, %fd41;
	bra.uni 	$L__BB0_9;
$L__BB0_7:
	setp.neu.f64 	%p14, %fd2, 0d7FF0000000000000;
	@%p14 bra 	$L__BB0_9;
	setp.lt.s32 	%p17, %r31, 0;
	selp.b32 	%r39, 0, 2146435072, %p17;
	and.b32  	%r40, %r31, 2147483647;
	setp.ne.s32 	%p18, %r40, 1071644672;
	or.b32  	%r41, %r39, -2147483648;
	selp.b32 	%r42, %r41, %r39, %p18;
	selp.b32 	%r43, %r42, %r39, %p7;
	selp.b32 	%r44, %r43, %r39, %p8;
	mov.b32 	%r45, 0;
	mov.b64 	%fd82, {%r45, %r44};
$L__BB0_9:
	setp.eq.f64 	%p19, %fd1, 0d3FF0000000000000;
	selp.f64 	%fd42, 0d3FF0000000000000, %fd82, %p19;
	cvt.f64.f32 	%fd43, %f4;
	mul.f64 	%fd44, %fd42, %fd43;
	cvt.rn.f32.f64 	%f57, %fd44;
$L__BB0_10:
	sub.s32 	%r46, %r1, %r3;
	add.s32 	%r47, %r46, -3;
	setp.lt.s32 	%p20, %r5, %r47;
	add.s32 	%r48, %r1, -3;
	setp.ge.s32 	%p21, %r5, %r48;
	or.pred  	%p22, %p20, %p21;
	@%p22 bra 	$L__BB0_19;
	add.s32 	%r49, %r5, %r3;
	sub.s32 	%r50, %r49, %r1;
	add.s32 	%r51, %r50, 4;
	cvt.rn.f64.s32 	%fd45, %r51;
	cvt.rn.f64.s32 	%fd46, %r3;
	div.rn.f64 	%fd9, %fd45, %fd46;
	{
	.reg .b32 %temp; 
	mov.b64 	{%temp, %r12}, %fd9;
	}
	mov.f64 	%fd47, 0d4000000000000000;
	{
	.reg .b32 %temp; 
	mov.b64 	{%temp, %r52}, %fd47;
	}
	and.b32  	%r14, %r52, 2146435072;
	setp.eq.s32 	%p23, %r14, 1062207488;
	abs.f64 	%fd10, %fd9;
	{ // callseq 1, 0
	.param .b64 param0;
	st.param.f64 	[param0], %fd10;
	.param .b64 retval0;
	call.uni (retval0), 
	__internal_accurate_pow, 
	(
	param0
	);
	ld.param.f64 	%fd48, [retval0];
	} // callseq 1
	setp.lt.s32 	%p24, %r12, 0;
	neg.f64 	%fd50, %fd48;
	selp.f64 	%fd51, %fd50, %fd48, %p23;
	selp.f64 	%fd84, %fd51, %fd48, %p24;
	setp.neu.f64 	%p25, %fd9, 0d0000000000000000;
	@%p25 bra 	$L__BB0_13;
	selp.b32 	%r53, %r12, 0, %p23;
	setp.lt.s32 	%p27, %r52, 0;
	or.b32  	%r54, %r53, 2146435072;
	selp.b32 	%r55, %r54, %r53, %p27;
	mov.b32 	%r56, 0;
	mov.b64 	%fd84, {%r56, %r55};
$L__BB0_13:
	add.f64 	%fd52, %fd9, 0d4000000000000000;
	{
	.reg .b32 %temp; 
	mov.b64 	{%temp, %r57}, %fd52;
	}
	and.b32  	%r58, %r57, 2146435072;
	setp.ne.s32 	%p28, %r58, 2146435072;
	@%p28 bra 	$L__BB0_18;
	setp.num.f64 	%p29, %fd9, %fd9;
	@%p29 bra 	$L__BB0_16;
	mov.f64 	%fd53, 0d4000000000000000;
	add.rn.f64 	%fd84, %fd9, %fd53;
	bra.uni 	$L__BB0_18;
$L__BB0_16:
	setp.neu.f64 	%p30, %fd10, 0d7FF0000000000000;
	@%p30 bra 	$L__BB0_18;
	setp.lt.s32 	%p33, %r52, 0;
	selp.b32 	%r60, 0, 2146435072, %p33;
	and.b32  	%r61, %r52, 2147483647;
	setp.ne.s32 	%p34, %r61, 1071644672;
	or.b32  	%r62, %r60, -2147483648;
	selp.b32 	%r63, %r62, %r60, %p34;
	selp.b32 	%r64, %r63, %r60, %p23;
	selp.b32 	%r65, %r64, %r60, %p24;
	mov.b32 	%r66, 0;
	mov.b64 	%fd84, {%r66, %r65};
$L__BB0_18:
	setp.eq.f64 	%p35, %fd9, 0d3FF0000000000000;
	selp.f64 	%fd54, 0d3FF0000000000000, %fd84, %p35;
	cvt.f64.f32 	%fd55, %f4;
	mul.f64 	%fd56, %fd54, %fd55;
	cvt.rn.f32.f64 	%f57, %fd56;
$L__BB0_19:
	add.s32 	%r15, %r4, 3;
	setp.le.s32 	%p36, %r15, %r29;
	setp.lt.u32 	%p37, %r29, 3;
	mov.f32 	%f59, 0f00000000;
	or.pred  	%p38, %p36, %p37;
	@%p38 bra 	$L__BB0_28;
	sub.s32 	%r67, %r15, %r29;
	cvt.rn.f64.s32 	%fd57, %r67;
	cvt.rn.f64.s32 	%fd58, %r4;
	div.rn.f64 	%fd17, %fd57, %fd58;
	{
	.reg .b32 %temp; 
	mov.b64 	{%temp, %r16}, %fd17;
	}
	mov.f64 	%fd59, 0d4000000000000000;
	{
	.reg .b32 %temp; 
	mov.b64 	{%temp, %r68}, %fd59;
	}
	and.b32  	%r18, %r68, 2146435072;
	setp.eq.s32 	%p39, %r18, 1062207488;
	abs.f64 	%fd18, %fd17;
	{ // callseq 2, 0
	.param .b64 param0;
	st.param.f64 	[param0], %fd18;
	.param .b64 retval0;
	call.uni (retval0), 
	__internal_accurate_pow, 
	(
	param0
	);
	ld.param.f64 	%fd60, [retval0];
	} // callseq 2
	setp.lt.s32 	%p40, %r16, 0;
	neg.f64 	%fd62, %fd60;
	selp.f64 	%fd63, %fd62, %fd60, %p39;
	selp.f64 	%fd86, %fd63, %fd60, %p40;
	setp.neu.f64 	%p41, %fd17, 0d0000000000000000;
	@%p41 bra 	$L__BB0_22;
	selp.b32 	%r69, %r16, 0, %p39;
	setp.lt.s32 	%p43, %r68, 0;
	or.b32  	%r70, %r69, 2146435072;
	selp.b32 	%r71, %r70, %r69, %p43;
	mov.b32 	%r72, 0;
	mov.b64 	%fd86, {%r72, %r71};
$L__BB0_22:
	add.f64 	%fd64, %fd17, 0d4000000000000000;
	{
	.reg .b32 %temp; 
	mov.b64 	{%temp, %r73}, %fd64;
	}
	and.b32  	%r74, %r73, 2146435072;
	setp.ne.s32 	%p44, %r74, 2146435072;
	@%p44 bra 	$L__BB0_27;
	setp.num.f64 	%p45, %fd17, %fd17;
	@%p45 bra 	$L__BB0_25;
	mov.f64 	%fd65, 0d4000000000000000;
	add.rn.f64 	%fd86, %fd17, %fd65;
	bra.uni 	$L__BB0_27;
$L__BB0_25:
	setp.neu.f64 	%p46, %fd18, 0d7FF0000000000000;
	@%p46 bra 	$L__BB0_27;
	setp.lt.s32 	%p49, %r68, 0;
	selp.b32 	%r76, 0, 2146435072, %p49;
	and.b32  	%r77, %r68, 2147483647;
	setp.ne.s32 	%p50, %r77, 1071644672;
	or.b32  	%r78, %r76, -2147483648;
	selp.b32 	%r79, %r78, %r76, %p50;
	selp.b32 	%r80, %r79, %r76, %p39;
	selp.b32 	%r81, %r80, %r76, %p40;
	mov.b32 	%r82, 0;
	mov.b64 	%fd86, {%r82, %r81};
$L__BB0_27:
	setp.eq.f64 	%p51, %fd17, 0d3FF0000000000000;
	selp.f64 	%fd66, 0d3FF0000000000000, %fd86, %p51;
	cvt.f64.f32 	%fd67, %f5;
	mul.f64 	%fd68, %fd66, %fd67;
	cvt.rn.f32.f64 	%f59, %fd68;
$L__BB0_28:
	sub.s32 	%r83, %r22, %r4;
	add.s32 	%r84, %r83, -3;
	setp.lt.s32 	%p52, %r29, %r84;
	add.s32 	%r85, %r22, -3;
	setp.ge.s32 	%p53, %r29, %r85;
	or.pred  	%p54, %p52, %p53;
	@%p54 bra 	$L__BB0_37;
	add.s32 	%r86, %r29, %r4;
	sub.s32 	%r87, %r86, %r22;
	add.s32 	%r88, %r87, 4;
	cvt.rn.f64.s32 	%fd69, %r88;
	cvt.rn.f64.s32 	%fd70, %r4;
	div.rn.f64 	%fd25, %fd69, %fd70;
	{
	.reg .b32 %temp; 
	mov.b64 	{%temp, %r19}, %fd25;
	}
	mov.f64 	%fd71, 0d4000000000000000;
	{
	.reg .b32 %temp; 
	mov.b64 	{%temp, %r89}, %fd71;
	}
	and.b32  	%r21, %r89, 2146435072;
	setp.eq.s32 	%p55, %r21, 1062207488;
	abs.f64 	%fd26, %fd25;
	{ // callseq 3, 0
	.param .b64 param0;
	st.param.f64 	[param0], %fd26;
	.param .b64 retval0;
	call.uni (retval0), 
	__internal_accurate_pow, 
	(
	param0
	);
	ld.param.f64 	%fd72, [retval0];
	} // callseq 3
	setp.lt.s32 	%p56, %r19, 0;
	neg.f64 	%fd74, %fd72;
	selp.f64 	%fd75, %fd74, %fd72, %p55;
	selp.f64 	%fd88, %fd75, %fd72, %p56;
	setp.neu.f64 	%p57, %fd25, 0d0000000000000000;
	@%p57 bra 	$L__BB0_31;
	selp.b32 	%r90, %r19, 0, %p55;
	setp.lt.s32 	%p59, %r89, 0;
	or.b32  	%r91, %r90, 2146435072;
	selp.b32 	%r92, %r91, %r90, %p59;
	mov.b32 	%r93, 0;
	mov.b64 	%fd88, {%r93, %r92};
$L__BB0_31:
	add.f64 	%fd76, %fd25, 0d4000000000000000;
	{
	.reg .b32 %temp; 
	mov.b64 	{%temp, %r94}, %fd76;
	}
	and.b32  	%r95, %r94, 2146435072;
	setp.ne.s32 	%p60, %r95, 2146435072;
	@%p60 bra 	$L__BB0_36;
	setp.num.f64 	%p61, %fd25, %fd25;
	@%p61 bra 	$L__BB0_34;
	mov.f64 	%fd77, 0d4000000000000000;
	add.rn.f64 	%fd88, %fd25, %fd77;
	bra.uni 	$L__BB0_36;
$L__BB0_34:
	setp.neu.f64 	%p62, %fd26, 0d7FF0000000000000;
	@%p62 bra 	$L__BB0_36;
	setp.lt.s32 	%p65, %r89, 0;
	selp.b32 	%r97, 0, 2146435072, %p65;
	and.b32  	%r98, %r89, 2147483647;
	setp.ne.s32 	%p66, %r98, 1071644672;
	or.b32  	%r99, %r97, -2147483648;
	selp.b32 	%r100, %r99, %r97, %p66;
	selp.b32 	%r101, %r100, %r97, %p55;
	selp.b32 	%r102, %r101, %r97, %p56;
	mov.b32 	%r103, 0;
	mov.b64 	%fd88, {%r103, %r102};
$L__BB0_36:
	setp.eq.f64 	%p67, %fd25, 0d3FF0000000000000;
	selp.f64 	%fd78, 0d3FF0000000000000, %fd88, %p67;
	cvt.f64.f32 	%fd79, %f5;
	mul.f64 	%fd80, %fd78, %fd79;
	cvt.rn.f32.f64 	%f59, %fd80;
$L__BB0_37:
	add.f32 	%f23, %f6, %f6;
	sub.f32 	%f24, %f7, %f23;
	mul.f32 	%f25, %f3, %f57;
	mov.f32 	%f26, 0f40000000;
	sub.f32 	%f27, %f26, %f25;
	add.f32 	%f28, %f25, 0f40000000;
	div.rn.f32 	%f29, %f27, %f28;
	cvta.to.global.u64 	%rd53, %rd37;
	mul.wide.s32 	%rd54, %r7, 4;
	add.s64 	%rd55, %rd53, %rd54;
	st.global.f32 	[%rd55], %f29;
	mul.f32 	%f30, %f3, %f59;
	sub.f32 	%f31, %f26, %f30;
	add.f32 	%f32, %f30, 0f40000000;
	div.rn.f32 	%f33, %f31, %f32;
	cvta.to.global.u64 	%rd56, %rd38;
	add.s64 	%rd57, %rd56, %rd54;
	st.global.f32 	[%rd57], %f33;
	add.f32 	%f34, %f3, %f3;
	div.rn.f32 	%f35, %f34, %f28;
	ld.global.f32 	%f36, [%rd18];
	div.rn.f32 	%f37, %f35, %f36;
	div.rn.f32 	%f38, %f37, %f1;
	cvta.to.global.u64 	%rd58, %rd39;
	add.s64 	%rd59, %rd58, %rd54;
	st.global.f32 	[%rd59], %f38;
	div.rn.f32 	%f39, %f34, %f32;
	ld.global.f32 	%f40, [%rd18];
	div.rn.f32 	%f41, %f39, %f40;
	div.rn.f32 	%f42, %f41, %f2;
	cvta.to.global.u64 	%rd60, %rd40;
	add.s64 	%rd61, %rd60, %rd54;
	st.global.f32 	[%rd61], %f42;
	add.f32 	%f43, %f23, %f24;
	mul.f32 	%f44, %f43, %f35;
	div.rn.f32 	%f45, %f44, %f1;
	cvta.to.global.u64 	%rd62, %rd41;
	add.s64 	%rd63, %rd62, %rd54;
	st.global.f32 	[%rd63], %f45;
	mul.f32 	%f46, %f24, %f39;
	div.rn.f32 	%f47, %f46, %f2;
	cvta.to.global.u64 	%rd64, %rd42;
	add.s64 	%rd65, %rd64, %rd54;
	st.global.f32 	[%rd65], %f47;
	mul.f32 	%f48, %f24, %f35;
	div.rn.f32 	%f49, %f48, %f1;
	cvta.to.global.u64 	%rd66, %rd43;
	add.s64 	%rd67, %rd66, %rd54;
	st.global.f32 	[%rd67], %f49;
	mul.f32 	%f50, %f43, %f39;
	div.rn.f32 	%f51, %f50, %f2;
	cvta.to.global.u64 	%rd68, %rd44;
	add.s64 	%rd69, %rd68, %rd54;
	st.global.f32 	[%rd69], %f51;
	mul.f32 	%f52, %f6, %f35;
	div.rn.f32 	%f53, %f52, %f1;
	cvta.to.global.u64 	%rd70, %rd45;
	add.s64 	%rd71, %rd70, %rd54;
	st.global.f32 	[%rd71], %f53;
	mul.f32 	%f54, %f6, %f39;
	div.rn.f32 	%f55, %f54, %f2;
	cvta.to.global.u64 	%rd72, %rd46;
	add.s64 	%rd73, %rd72, %rd54;
	st.global.f32 	[%rd73], %f55;
	cvta.to.global.u64 	%rd74, %rd19;
	add.s64 	%rd75, %rd74, %rd54;
	mov.b32 	%r104, 0;
	st.global.u32 	[%rd75], %r104;
	cvta.to.global.u64 	%rd76, %rd20;
	add.s64 	%rd77, %rd76, %rd54;
	st.global.u32 	[%rd77], %r104;
	cvta.to.global.u64 	%rd78, %rd29;
	add.s64 	%rd79, %rd78, %rd54;
	st.global.u32 	[%rd79], %r104;
	cvta.to.global.u64 	%rd80, %rd21;
	add.s64 	%rd81, %rd80, %rd54;
	st.global.u32 	[%rd81], %r104;
	cvta.to.global.u64 	%rd82, %rd22;
	add.s64 	%rd83, %rd82, %rd54;
	st.global.u32 	[%rd83], %r104;
	cvta.to.global.u64 	%rd84, %rd30;
	add.s64 	%rd85, %rd84, %rd54;
	st.global.u32 	[%rd85], %r104;
	cvta.to.global.u64 	%rd86, %rd23;
	add.s64 	%rd87, %rd86, %rd54;
	st.global.u32 	[%rd87], %r104;
	cvta.to.global.u64 	%rd88, %rd24;
	add.s64 	%rd89, %rd88, %rd54;
	st.global.u32 	[%rd89], %r104;
	cvta.to.global.u64 	%rd90, %rd31;
	add.s64 	%rd91, %rd90, %rd54;
	st.global.u32 	[%rd91], %r104;
	cvta.to.global.u64 	%rd92, %rd25;
	add.s64 	%rd93, %rd92, %rd54;
	st.global.u32 	[%rd93], %r104;
	cvta.to.global.u64 	%rd94, %rd26;
	add.s64 	%rd95, %rd94, %rd54;
	st.global.u32 	[%rd95], %r104;
	cvta.to.global.u64 	%rd96, %rd32;
	add.s64 	%rd97, %rd96, %rd54;
	st.global.u32 	[%rd97], %r104;
	cvta.to.global.u64 	%rd98, %rd27;
	add.s64 	%rd99, %rd98, %rd54;
	st.global.u32 	[%rd99], %r104;
	cvta.to.global.u64 	%rd100, %rd28;
	add.s64 	%rd101, %rd100, %rd54;
	st.global.u32 	[%rd101], %r104;
	cvta.to.global.u64 	%rd102, %rd33;
	add.s64 	%rd103, %rd102, %rd54;
	st.global.u32 	[%rd103], %r104;
$L__BB0_38:
	ret;

}
	// .globl	_Z8vel_eval4wave3dim5coeff6factori
.visible .entry _Z8vel_eval4wave3dim5coeff6factori(
	.param .align 8 .b8 _Z8vel_eval4wave3dim5coeff6factori_param_0[120],
	.param .align 4 .b8 _Z8vel_eval4wave3dim5coeff6factori_param_1[40],
	.param .align 4 .b8 _Z8vel_eval4wave3dim5coeff6factori_param_2[24],
	.param .align 8 .b8 _Z8vel_eval4wave3dim5coeff6factori_param_3[80],
	.param .u32 _Z8vel_eval4wave3dim5coeff6factori_param_4
)
{
	.reg .pred 	%p<8>;
	.reg .b32 	%r<30>;
	.reg .b32 	%f<81>;
	.reg .b64 	%rd<68>;

	ld.param.u64 	%rd19, [_Z8vel_eval4wave3dim5coeff6factori_param_3+24];
	ld.param.u64 	%rd18, [_Z8vel_eval4wave3dim5coeff6factori_param_3+16];
	ld.param.u64 	%rd17, [_Z8vel_eval4wave3dim5coeff6factori_param_3+8];
	ld.param.u64 	%rd16, [_Z8vel_eval4wave3dim5coeff6factori_param_3];
	ld.param.f32 	%f8, [_Z8vel_eval4wave3dim5coeff6factori_param_2+20];
	ld.param.f32 	%f7, [_Z8vel_eval4wave3dim5coeff6factori_param_2+16];
	ld.param.f32 	%f6, [_Z8vel_eval4wave3dim5coeff6factori_param_2+12];
	ld.param.u64 	%rd15, [_Z8vel_eval4wave3dim5coeff6factori_param_0+112];
	ld.param.u64 	%rd14, [_Z8vel_eval4wave3dim5coeff6factori_param_0+104];
	ld.param.u64 	%rd13, [_Z8vel_eval4wave3dim5coeff6factori_param_0+96];
	ld.param.u64 	%rd12, [_Z8vel_eval4wave3dim5coeff6factori_param_0+88];
	ld.param.u64 	%rd11, [_Z8vel_eval4wave3dim5coeff6factori_param_0+80];
	ld.param.u64 	%rd4, [_Z8vel_eval4wave3dim5coeff6factori_param_0+24];
	ld.param.u64 	%rd3, [_Z8vel_eval4wave3dim5coeff6factori_param_0+16];
	ld.param.u64 	%rd2, [_Z8vel_eval4wave3dim5coeff6factori_param_0+8];
	ld.param.u64 	%rd1, [_Z8vel_eval4wave3dim5coeff6factori_param_0];
	ld.param.u32 	%r10, [_Z8vel_eval4wave3dim5coeff6factori_param_1+12];
	ld.param.u32 	%r11, [_Z8vel_eval4wave3dim5coeff6factori_param_1+8];
	mov.u32 	%r12, %tid.x;
	mov.u32 	%r13, %ctaid.x;
	mov.u32 	%r14, %ntid.x;
	mad.lo.s32 	%r15, %r13, %r14, %r12;
	mov.u32 	%r17, %tid.y;
	mov.u32 	%r18, %ctaid.y;
	mov.u32 	%r19, %ntid.y;
	mad.lo.s32 	%r20, %r18, %r19, %r17;
	mad.lo.s32 	%r1, %r11, %r20, %r15;
	setp.lt.s32 	%p1, %r15, 3;
	add.s32 	%r22, %r11, -3;
	setp.ge.s32 	%p2, %r15, %r22;
	or.pred  	%p3, %p1, %p2;
	setp.lt.u32 	%p4, %r20, 3;
	or.pred  	%p5, %p4, %p3;
	add.s32 	%r23, %r10, -3;
	setp.ge.s32 	%p6, %r20, %r23;
	or.pred  	%p7, %p5, %p6;
	@%p7 bra 	$L__BB1_2;
	cvta.to.global.u64 	%rd26, %rd19;
	cvta.to.global.u64 	%rd27, %rd18;
	cvta.to.global.u64 	%rd28, %rd17;
	cvta.to.global.u64 	%rd29, %rd16;
	cvta.to.global.u64 	%rd30, %rd15;
	cvta.to.global.u64 	%rd31, %rd14;
	cvta.to.global.u64 	%rd32, %rd13;
	cvta.to.global.u64 	%rd33, %rd12;
	cvta.to.global.u64 	%rd34, %rd11;
	cvta.to.global.u64 	%rd35, %rd4;
	cvta.to.global.u64 	%rd36, %rd3;
	cvta.to.global.u64 	%rd37, %rd2;
	cvta.to.global.u64 	%rd38, %rd1;
	mul.wide.s32 	%rd39, %r1, 4;
	add.s64 	%rd40, %rd32, %rd39;
	ld.global.f32 	%f9, [%rd40];
	ld.global.f32 	%f10, [%rd40+-4];
	sub.f32 	%f11, %f9, %f10;
	fma.rn.f32 	%f12, %f6, %f11, 0f00000000;
	ld.global.f32 	%f13, [%rd40+4];
	ld.global.f32 	%f14, [%rd40+-8];
	sub.f32 	%f15, %f13, %f14;
	fma.rn.f32 	%f16, %f7, %f15, %f12;
	ld.global.f32 	%f17, [%rd40+8];
	ld.global.f32 	%f18, [%rd40+-12];
	sub.f32 	%f19, %f17, %f18;
	fma.rn.f32 	%f20, %f8, %f19, %f16;
	add.s64 	%rd41, %rd29, %rd39;
	ld.global.f32 	%f21, [%rd41];
	add.s64 	%rd42, %rd38, %rd39;
	ld.global.f32 	%f22, [%rd42];
	add.s64 	%rd43, %rd27, %rd39;
	ld.global.f32 	%f23, [%rd43];
	mul.f32 	%f24, %f20, %f23;
	fma.rn.f32 	%f25, %f21, %f22, %f24;
	st.global.f32 	[%rd42], %f25;
	add.s64 	%rd44, %rd30, %rd39;
	ld.global.f32 	%f26, [%rd44];
	sub.s32 	%r24, %r1, %r11;
	mul.wide.s32 	%rd45, %r24, 4;
	add.s64 	%rd46, %rd30, %rd45;
	ld.global.f32 	%f27, [%rd46];
	sub.f32 	%f28, %f26, %f27;
	fma.rn.f32 	%f29, %f6, %f28, 0f00000000;
	add.s32 	%r25, %r11, %r1;
	mul.wide.s32 	%rd47, %r11, 4;
	add.s64 	%rd48, %rd44, %rd47;
	ld.global.f32 	%f30, [%rd48];
	shl.b32 	%r26, %r11, 1;
	sub.s32 	%r27, %r1, %r26;
	mul.wide.s32 	%rd49, %r27, 4;
	add.s64 	%rd50, %rd30, %rd49;
	ld.global.f32 	%f31, [%rd50];
	sub.f32 	%f32, %f30, %f31;
	fma.rn.f32 	%f33, %f7, %f32, %f29;
	add.s32 	%r28, %r25, %r11;
	add.s64 	%rd51, %rd48, %rd47;
	ld.global.f32 	%f34, [%rd51];
	mad.lo.s32 	%r29, %r11, -5, %r28;
	mul.wide.s32 	%rd52, %r29, 4;
	add.s64 	%rd53, %rd30, %rd52;
	ld.global.f32 	%f35, [%rd53];
	sub.f32 	%f36, %f34, %f35;
	fma.rn.f32 	%f37, %f8, %f36, %f33;
	add.s64 	%rd54, %rd28, %rd39;
	ld.global.f32 	%f38, [%rd54];
	add.s64 	%rd55, %rd37, %rd39;
	ld.global.f32 	%f39, [%rd55];
	add.s64 	%rd56, %rd26, %rd39;
	ld.global.f32 	%f40, [%rd56];
	mul.f32 	%f41, %f37, %f40;
	fma.rn.f32 	%f42, %f38, %f39, %f41;
	st.global.f32 	[%rd55], %f42;
	ld.global.f32 	%f43, [%rd42];
	add.f32 	%f44, %f43, %f42;
	add.s64 	%rd57, %rd34, %rd39;
	st.global.f32 	[%rd57], %f44;
	ld.global.f32 	%f45, [%rd44+4];
	ld.global.f32 	%f46, [%rd44];
	sub.f32 	%f47, %f45, %f46;
	fma.rn.f32 	%f48, %f6, %f47, 0f00000000;
	ld.global.f32 	%f49, [%rd44+8];
	ld.global.f32 	%f50, [%rd44+-4];
	sub.f32 	%f51, %f49, %f50;
	fma.rn.f32 	%f52, %f7, %f51, %f48;
	ld.global.f32 	%f53, [%rd44+12];
	ld.global.f32 	%f54, [%rd44+-8];
	sub.f32 	%f55, %f53, %f54;
	fma.rn.f32 	%f56, %f8, %f55, %f52;
	ld.global.f32 	%f57, [%rd41];
	add.s64 	%rd58, %rd36, %rd39;
	ld.global.f32 	%f58, [%rd58];
	ld.global.f32 	%f59, [%rd43];
	mul.f32 	%f60, %f56, %f59;
	fma.rn.f32 	%f61, %f57, %f58, %f60;
	st.global.f32 	[%rd58], %f61;
	mul.wide.s32 	%rd59, %r25, 4;
	add.s64 	%rd60, %rd31, %rd59;
	ld.global.f32 	%f62, [%rd60];
	add.s64 	%rd61, %rd31, %rd39;
	ld.global.f32 	%f63, [%rd61];
	sub.f32 	%f64, %f62, %f63;
	fma.rn.f32 	%f65, %f6, %f64, 0f00000000;
	add.s64 	%rd62, %rd60, %rd47;
	ld.global.f32 	%f66, [%rd62];
	add.s64 	%rd63, %rd31, %rd45;
	ld.global.f32 	%f67, [%rd63];
	sub.f32 	%f68, %f66, %f67;
	fma.rn.f32 	%f69, %f7, %f68, %f65;
	add.s64 	%rd64, %rd62, %rd47;
	ld.global.f32 	%f70, [%rd64];
	add.s64 	%rd65, %rd31, %rd49;
	ld.global.f32 	%f71, [%rd65];
	sub.f32 	%f72, %f70, %f71;
	fma.rn.f32 	%f73, %f8, %f72, %f69;
	ld.global.f32 	%f74, [%rd54];
	add.s64 	%rd66, %rd35, %rd39;
	ld.global.f32 	%f75, [%rd66];
	ld.global.f32 	%f76, [%rd56];
	mul.f32 	%f77, %f73, %f76;
	fma.rn.f32 	%f78, %f74, %f75, %f77;
	st.global.f32 	[%rd66], %f78;
	ld.global.f32 	%f79, [%rd58];
	add.f32 	%f80, %f79, %f78;
	add.s64 	%rd67, %rd33, %rd39;
	st.global.f32 	[%rd67], %f80;
$L__BB1_2:
	ret;

}
	// .globl	_Z8str_eval4wave3dim5coeffif6factor
.visible .entry _Z8str_eval4wave3dim5coeffif6factor(
	.param .align 8 .b8 _Z8str_eval4wave3dim5coeffif6factor_param_0[120],
	.param .align 4 .b8 _Z8str_eval4wave3dim5coeffif6factor_param_1[40],
	.param .align 4 .b8 _Z8str_eval4wave3dim5coeffif6factor_param_2[24],
	.param .u32 _Z8str_eval4wave3dim5coeffif6factor_param_3,
	.param .f32 _Z8str_eval4wave3dim5coeffif6factor_param_4,
	.param .align 8 .b8 _Z8str_eval4wave3dim5coeffif6factor_param_5[80]
)
{
	.reg .pred 	%p<9>;
	.reg .b32 	%r<32>;
	.reg .b32 	%f<105>;
	.reg .b64 	%rd<85>;

	ld.param.u64 	%rd33, [_Z8str_eval4wave3dim5coeffif6factor_param_5+72];
	ld.param.u64 	%rd32, [_Z8str_eval4wave3dim5coeffif6factor_param_5+64];
	ld.param.u64 	%rd31, [_Z8str_eval4wave3dim5coeffif6factor_param_5+56];
	ld.param.u64 	%rd30, [_Z8str_eval4wave3dim5coeffif6factor_param_5+48];
	ld.param.u64 	%rd29, [_Z8str_eval4wave3dim5coeffif6factor_param_5+40];
	ld.param.u64 	%rd28, [_Z8str_eval4wave3dim5coeffif6factor_param_5+32];
	ld.param.u64 	%rd25, [_Z8str_eval4wave3dim5coeffif6factor_param_5+8];
	ld.param.u64 	%rd24, [_Z8str_eval4wave3dim5coeffif6factor_param_5];
	ld.param.f32 	%f8, [_Z8str_eval4wave3dim5coeffif6factor_param_2+20];
	ld.param.f32 	%f7, [_Z8str_eval4wave3dim5coeffif6factor_param_2+16];
	ld.param.f32 	%f6, [_Z8str_eval4wave3dim5coeffif6factor_param_2+12];
	ld.param.u64 	%rd23, [_Z8str_eval4wave3dim5coeffif6factor_param_0+112];
	ld.param.u64 	%rd22, [_Z8str_eval4wave3dim5coeffif6factor_param_0+104];
	ld.param.u64 	%rd21, [_Z8str_eval4wave3dim5coeffif6factor_param_0+96];
	ld.param.u64 	%rd20, [_Z8str_eval4wave3dim5coeffif6factor_param_0+88];
	ld.param.u64 	%rd19, [_Z8str_eval4wave3dim5coeffif6factor_param_0+80];
	ld.param.u64 	%rd18, [_Z8str_eval4wave3dim5coeffif6factor_param_0+72];
	ld.param.u64 	%rd17, [_Z8str_eval4wave3dim5coeffif6factor_param_0+64];
	ld.param.u64 	%rd16, [_Z8str_eval4wave3dim5coeffif6factor_param_0+56];
	ld.param.u64 	%rd15, [_Z8str_eval4wave3dim5coeffif6factor_param_0+48];
	ld.param.u64 	%rd14, [_Z8str_eval4wave3dim5coeffif6factor_param_0+40];
	ld.param.u64 	%rd13, [_Z8str_eval4wave3dim5coeffif6factor_param_0+32];
	ld.param.u32 	%r11, [_Z8str_eval4wave3dim5coeffif6factor_param_1+12];
	ld.param.u32 	%r12, [_Z8str_eval4wave3dim5coeffif6factor_param_1+8];
	mov.u32 	%r13, %tid.x;
	mov.u32 	%r14, %ctaid.x;
	mov.u32 	%r15, %ntid.x;
	mad.lo.s32 	%r16, %r14, %r15, %r13;
	mov.u32 	%r18, %tid.y;
	mov.u32 	%r19, %ctaid.y;
	mov.u32 	%r20, %ntid.y;
	mad.lo.s32 	%r21, %r19, %r20, %r18;
	mad.lo.s32 	%r1, %r12, %r21, %r16;
	setp.lt.s32 	%p1, %r16, 3;
	add.s32 	%r23, %r12, -3;
	setp.ge.s32 	%p2, %r16, %r23;
	or.pred  	%p3, %p1, %p2;
	setp.lt.u32 	%p4, %r21, 3;
	or.pred  	%p5, %p4, %p3;
	add.s32 	%r24, %r11, -3;
	setp.ge.s32 	%p6, %r21, %r24;
	or.pred  	%p7, %p5, %p6;
	@%p7 bra 	$L__BB2_4;
	ld.param.u32 	%r30, [_Z8str_eval4wave3dim5coeffif6factor_param_3];
	cvta.to.global.u64 	%rd34, %rd33;
	cvta.to.global.u64 	%rd35, %rd32;
	cvta.to.global.u64 	%rd36, %rd31;
	cvta.to.global.u64 	%rd37, %rd30;
	cvta.to.global.u64 	%rd38, %rd29;
	cvta.to.global.u64 	%rd39, %rd28;
	cvta.to.global.u64 	%rd40, %rd25;
	cvta.to.global.u64 	%rd41, %rd24;
	cvta.to.global.u64 	%rd42, %rd23;
	cvta.to.global.u64 	%rd43, %rd20;
	cvta.to.global.u64 	%rd44, %rd19;
	cvta.to.global.u64 	%rd45, %rd18;
	cvta.to.global.u64 	%rd46, %rd17;
	mul.wide.s32 	%rd47, %r1, 4;
	add.s64 	%rd48, %rd44, %rd47;
	ld.global.f32 	%f10, [%rd48+4];
	ld.global.f32 	%f11, [%rd48];
	sub.f32 	%f12, %f10, %f11;
	fma.rn.f32 	%f13, %f6, %f12, 0f00000000;
	ld.global.f32 	%f14, [%rd48+8];
	ld.global.f32 	%f15, [%rd48+-4];
	sub.f32 	%f16, %f14, %f15;
	fma.rn.f32 	%f17, %f7, %f16, %f13;
	ld.global.f32 	%f18, [%rd48+12];
	ld.global.f32 	%f19, [%rd48+-8];
	sub.f32 	%f20, %f18, %f19;
	fma.rn.f32 	%f21, %f8, %f20, %f17;
	add.s64 	%rd49, %rd41, %rd47;
	ld.global.f32 	%f22, [%rd49];
	cvta.to.global.u64 	%rd1, %rd13;
	add.s64 	%rd2, %rd1, %rd47;
	ld.global.f32 	%f23, [%rd2];
	add.s64 	%rd50, %rd39, %rd47;
	ld.global.f32 	%f24, [%rd50];
	mul.f32 	%f25, %f21, %f24;
	fma.rn.f32 	%f26, %f22, %f23, %f25;
	st.global.f32 	[%rd2], %f26;
	ld.global.f32 	%f27, [%rd49];
	cvta.to.global.u64 	%rd3, %rd15;
	add.s64 	%rd4, %rd3, %rd47;
	ld.global.f32 	%f28, [%rd4];
	add.s64 	%rd51, %rd37, %rd47;
	ld.global.f32 	%f29, [%rd51];
	mul.f32 	%f30, %f21, %f29;
	fma.rn.f32 	%f31, %f27, %f28, %f30;
	st.global.f32 	[%rd4], %f31;
	add.s64 	%rd52, %rd43, %rd47;
	ld.global.f32 	%f32, [%rd52];
	sub.s32 	%r25, %r1, %r12;
	mul.wide.s32 	%rd53, %r25, 4;
	add.s64 	%rd54, %rd43, %rd53;
	ld.global.f32 	%f33, [%rd54];
	sub.f32 	%f34, %f32, %f33;
	fma.rn.f32 	%f35, %f6, %f34, 0f00000000;
	mul.wide.s32 	%rd55, %r12, 4;
	add.s64 	%rd56, %rd52, %rd55;
	ld.global.f32 	%f36, [%rd56];
	shl.b32 	%r26, %r12, 1;
	sub.s32 	%r27, %r1, %r26;
	mul.wide.s32 	%rd57, %r27, 4;
	add.s64 	%rd58, %rd43, %rd57;
	ld.global.f32 	%f37, [%rd58];
	sub.f32 	%f38, %f36, %f37;
	fma.rn.f32 	%f39, %f7, %f38, %f35;
	add.s32 	%r28, %r1, %r26;
	add.s64 	%rd59, %rd56, %rd55;
	ld.global.f32 	%f40, [%rd59];
	mad.lo.s32 	%r29, %r12, -5, %r28;
	mul.wide.s32 	%rd60, %r29, 4;
	add.s64 	%rd61, %rd43, %rd60;
	ld.global.f32 	%f41, [%rd61];
	sub.f32 	%f42, %f40, %f41;
	fma.rn.f32 	%f43, %f8, %f42, %f39;
	add.s64 	%rd62, %rd40, %rd47;
	ld.global.f32 	%f44, [%rd62];
	cvta.to.global.u64 	%rd5, %rd14;
	add.s64 	%rd6, %rd5, %rd47;
	ld.global.f32 	%f45, [%rd6];
	add.s64 	%rd63, %rd38, %rd47;
	ld.global.f32 	%f46, [%rd63];
	mul.f32 	%f47, %f43, %f46;
	fma.rn.f32 	%f48, %f44, %f45, %f47;
	st.global.f32 	[%rd6], %f48;
	ld.global.f32 	%f49, [%rd62];
	cvta.to.global.u64 	%rd7, %rd16;
	add.s64 	%rd8, %rd7, %rd47;
	ld.global.f32 	%f50, [%rd8];
	add.s64 	%rd64, %rd36, %rd47;
	ld.global.f32 	%f51, [%rd64];
	mul.f32 	%f52, %f43, %f51;
	fma.rn.f32 	%f53, %f49, %f50, %f52;
	st.global.f32 	[%rd8], %f53;
	ld.global.f32 	%f54, [%rd52];
	ld.global.f32 	%f55, [%rd52+-4];
	sub.f32 	%f56, %f54, %f55;
	fma.rn.f32 	%f57, %f6, %f56, 0f00000000;
	ld.global.f32 	%f58, [%rd52+4];
	ld.global.f32 	%f59, [%rd52+-8];
	sub.f32 	%f60, %f58, %f59;
	fma.rn.f32 	%f61, %f7, %f60, %f57;
	ld.global.f32 	%f62, [%rd52+8];
	ld.global.f32 	%f63, [%rd52+-12];
	sub.f32 	%f64, %f62, %f63;
	fma.rn.f32 	%f65, %f8, %f64, %f61;
	ld.global.f32 	%f66, [%rd49];
	add.s64 	%rd65, %rd46, %rd47;
	ld.global.f32 	%f67, [%rd65];
	add.s64 	%rd66, %rd35, %rd47;
	ld.global.f32 	%f68, [%rd66];
	mul.f32 	%f69, %f65, %f68;
	fma.rn.f32 	%f70, %f66, %f67, %f69;
	st.global.f32 	[%rd65], %f70;
	add.s64 	%rd67, %rd48, %rd55;
	ld.global.f32 	%f71, [%rd67];
	ld.global.f32 	%f72, [%rd48];
	sub.f32 	%f73, %f71, %f72;
	fma.rn.f32 	%f74, %f6, %f73, 0f00000000;
	add.s64 	%rd68, %rd67, %rd55;
	ld.global.f32 	%f75, [%rd68];
	add.s64 	%rd69, %rd44, %rd53;
	ld.global.f32 	%f76, [%rd69];
	sub.f32 	%f77, %f75, %f76;
	fma.rn.f32 	%f78, %f7, %f77, %f74;
	add.s64 	%rd70, %rd68, %rd55;
	ld.global.f32 	%f79, [%rd70];
	add.s64 	%rd71, %rd44, %rd57;
	ld.global.f32 	%f80, [%rd71];
	sub.f32 	%f81, %f79, %f80;
	fma.rn.f32 	%f82, %f8, %f81, %f78;
	ld.global.f32 	%f83, [%rd62];
	add.s64 	%rd72, %rd45, %rd47;
	ld.global.f32 	%f84, [%rd72];
	add.s64 	%rd73, %rd34, %rd47;
	ld.global.f32 	%f85, [%rd73];
	mul.f32 	%f86, %f82, %f85;
	fma.rn.f32 	%f87, %f83, %f84, %f86;
	st.global.f32 	[%rd72], %f87;
	ld.global.f32 	%f88, [%rd65];
	add.f32 	%f89, %f88, %f87;
	add.s64 	%rd74, %rd42, %rd47;
	st.global.f32 	[%rd74], %f89;
	setp.ne.s32 	%p8, %r1, %r30;
	@%p8 bra 	$L__BB2_3;
	ld.param.f32 	%f104, [_Z8str_eval4wave3dim5coeffif6factor_param_4];
	ld.param.u32 	%r31, [_Z8str_eval4wave3dim5coeffif6factor_param_3];
	mul.wide.s32 	%rd75, %r31, 4;
	add.s64 	%rd76, %rd1, %rd75;
	ld.global.f32 	%f90, [%rd76];
	fma.rn.f32 	%f91, %f104, 0f3E800000, %f90;
	st.global.f32 	[%rd76], %f91;
	add.s64 	%rd77, %rd5, %rd75;
	ld.global.f32 	%f92, [%rd77];
	fma.rn.f32 	%f93, %f104, 0f3E800000, %f92;
	st.global.f32 	[%rd77], %f93;
	add.s64 	%rd78, %rd3, %rd75;
	ld.global.f32 	%f94, [%rd78];
	fma.rn.f32 	%f95, %f104, 0f3E800000, %f94;
	st.global.f32 	[%rd78], %f95;
	add.s64 	%rd79, %rd7, %rd75;
	ld.global.f32 	%f96, [%rd79];
	fma.rn.f32 	%f97, %f104, 0f3E800000, %f96;
	st.global.f32 	[%rd79], %f97;
$L__BB2_3:
	ld.global.f32 	%f98, [%rd2];
	ld.global.f32 	%f99, [%rd6];
	add.f32 	%f100, %f98, %f99;
	cvta.to.global.u64 	%rd80, %rd21;
	add.s64 	%rd82, %rd80, %rd47;
	st.global.f32 	[%rd82], %f100;
	ld.global.f32 	%f101, [%rd4];
	ld.global.f32 	%f102, [%rd8];
	add.f32 	%f103, %f101, %f102;
	cvta.to.global.u64 	%rd83, %rd22;
	add.s64 	%rd84, %rd83, %rd47;
	st.global.f32 	[%rd84], %f103;
$L__BB2_4:
	ret;

}
.func  (.param .b64 func_retval0) __internal_accurate_pow(
	.param .b64 __internal_accurate_pow_param_0
)
{
	.reg .pred 	%p<8>;
	.reg .b32 	%r<49>;
	.reg .b32 	%f<3>;
	.reg .b64 	%fd<109>;

	ld.param.f64 	%fd10, [__internal_accurate_pow_param_0];
	{
	.reg .b32 %temp; 
	mov.b64 	{%temp, %r46}, %fd10;
	}
	{
	.reg .b32 %temp; 
	mov.b64 	{%r45, %temp}, %fd10;
	}
	shr.u32 	%r47, %r46, 20;
	setp.gt.u32 	%p1, %r46, 1048575;
	@%p1 bra 	$L__BB3_2;
	mul.f64 	%fd11, %fd10, 0d4350000000000000;
	{
	.reg .b32 %temp; 
	mov.b64 	{%temp, %r46}, %fd11;
	}
	{
	.reg .b32 %temp; 
	mov.b64 	{%r45, %temp}, %fd11;
	}
	shr.u32 	%r16, %r46, 20;
	add.s32 	%r47, %r16, -54;
$L__BB3_2:
	add.s32 	%r48, %r47, -1023;
	and.b32  	%r17, %r46, -2146435073;
	or.b32  	%r18, %r17, 1072693248;
	mov.b64 	%fd107, {%r45, %r18};
	setp.lt.u32 	%p2, %r18, 1073127583;
	@%p2 bra 	$L__BB3_4;
	{
	.reg .b32 %temp; 
	mov.b64 	{%r19, %temp}, %fd107;
	}
	{
	.reg .b32 %temp; 
	mov.b64 	{%temp, %r20}, %fd107;
	}
	add.s32 	%r21, %r20, -1048576;
	mov.b64 	%fd107, {%r19, %r21};
	add.s32 	%r48, %r47, -1022;
$L__BB3_4:
	add.f64 	%fd12, %fd107, 0dBFF0000000000000;
	add.f64 	%fd13, %fd107, 0d3FF0000000000000;
	rcp.approx.ftz.f64 	%fd14, %fd13;
	neg.f64 	%fd15, %fd13;
	fma.rn.f64 	%fd16, %fd15, %fd14, 0d3FF0000000000000;
	fma.rn.f64 	%fd17, %fd16, %fd16, %fd16;
	fma.rn.f64 	%fd18, %fd17, %fd14, %fd14;
	mul.f64 	%fd19, %fd12, %fd18;
	fma.rn.f64 	%fd20, %fd12, %fd18, %fd19;
	mul.f64 	%fd21, %fd20, %fd20;
	fma.rn.f64 	%fd22, %fd21, 0d3EB0F5FF7D2CAFE2, 0d3ED0F5D241AD3B5A;
	fma.rn.f64 	%fd23, %fd22, %fd21, 0d3EF3B20A75488A3F;
	fma.rn.f64 	%fd24, %fd23, %fd21, 0d3F1745CDE4FAECD5;
	fma.rn.f64 	%fd25, %fd24, %fd21, 0d3F3C71C7258A578B;
	fma.rn.f64 	%fd26, %fd25, %fd21, 0d3F6249249242B910;
	fma.rn.f64 	%fd27, %fd26, %fd21, 0d3F89999999999DFB;
	sub.f64 	%fd28, %fd12, %fd20;
	add.f64 	%fd29, %fd28, %fd28;
	neg.f64 	%fd30, %fd20;
	fma.rn.f64 	%fd31, %fd30, %fd12, %fd29;
	mul.f64 	%fd32, %fd18, %fd31;
	fma.rn.f64 	%fd33, %fd21, %fd27, 0d3FB5555555555555;
	mov.f64 	%fd34, 0d3FB5555555555555;
	sub.f64 	%fd35, %fd34, %fd33;
	fma.rn.f64 	%fd36, %fd21, %fd27, %fd35;
	add.f64 	%fd37, %fd36, 0dBC46A4CB00B9E7B0;
	add.f64 	%fd38, %fd33, %fd37;
	sub.f64 	%fd39, %fd33, %fd38;
	add.f64 	%fd40, %fd37, %fd39;
	mul.rn.f64 	%fd41, %fd20, %fd20;
	neg.f64 	%fd42, %fd41;
	fma.rn.f64 	%fd43, %fd20, %fd20, %fd42;
	{
	.reg .b32 %temp; 
	mov.b64 	{%r22, %temp}, %fd32;
	}
	{
	.reg .b32 %temp; 
	mov.b64 	{%temp, %r23}, %fd32;
	}
	add.s32 	%r24, %r23, 1048576;
	mov.b64 	%fd44, {%r22, %r24};
	fma.rn.f64 	%fd45, %fd20, %fd44, %fd43;
	mul.rn.f64 	%fd46, %fd41, %fd20;
	neg.f64 	%fd47, %fd46;
	fma.rn.f64 	%fd48, %fd41, %fd20, %fd47;
	fma.rn.f64 	%fd49, %fd41, %fd32, %fd48;
	fma.rn.f64 	%fd50, %fd45, %fd20, %fd49;
	mul.rn.f64 	%fd51, %fd38, %fd46;
	neg.f64 	%fd52, %fd51;
	fma.rn.f64 	%fd53, %fd38, %fd46, %fd52;
	fma.rn.f64 	%fd54, %fd38, %fd50, %fd53;
	fma.rn.f64 	%fd55, %fd40, %fd46, %fd54;
	add.f64 	%fd56, %fd51, %fd55;
	sub.f64 	%fd57, %fd51, %fd56;
	add.f64 	%fd58, %fd55, %fd57;
	add.f64 	%fd59, %fd20, %fd56;
	sub.f64 	%fd60, %fd20, %fd59;
	add.f64 	%fd61, %fd56, %fd60;
	add.f64 	%fd62, %fd58, %fd61;
	add.f64 	%fd63, %fd32, %fd62;
	add.f64 	%fd64, %fd59, %fd63;
	sub.f64 	%fd65, %fd59, %fd64;
	add.f64 	%fd66, %fd63, %fd65;
	xor.b32  	%r25, %r48, -2147483648;
	mov.b32 	%r26, 1127219200;
	mov.b64 	%fd67, {%r25, %r26};
	mov.b32 	%r27, -2147483648;
	mov.b64 	%fd68, {%r27, %r26};
	sub.f64 	%fd69, %fd67, %fd68;
	fma.rn.f64 	%fd70, %fd69, 0d3FE62E42FEFA39EF, %fd64;
	fma.rn.f64 	%fd71, %fd69, 0dBFE62E42FEFA39EF, %fd70;
	sub.f64 	%fd72, %fd71, %fd64;
	sub.f64 	%fd73, %fd66, %fd72;
	fma.rn.f64 	%fd74, %fd69, 0d3C7ABC9E3B39803F, %fd73;
	add.f64 	%fd75, %fd70, %fd74;
	sub.f64 	%fd76, %fd70, %fd75;
	add.f64 	%fd77, %fd74, %fd76;
	mov.f64 	%fd78, 0d4000000000000000;
	{
	.reg .b32 %temp; 
	mov.b64 	{%temp, %r28}, %fd78;
	}
	{
	.reg .b32 %temp; 
	mov.b64 	{%r29, %temp}, %fd78;
	}
	shl.b32 	%r30, %r28, 1;
	setp.gt.u32 	%p3, %r30, -33554433;
	and.b32  	%r31, %r28, -15728641;
	selp.b32 	%r32, %r31, %r28, %p3;
	mov.b64 	%fd79, {%r29, %r32};
	mul.rn.f64 	%fd80, %fd75, %fd79;
	neg.f64 	%fd81, %fd80;
	fma.rn.f64 	%fd82, %fd75, %fd79, %fd81;
	fma.rn.f64 	%fd83, %fd77, %fd79, %fd82;
	add.f64 	%fd4, %fd80, %fd83;
	sub.f64 	%fd84, %fd80, %fd4;
	add.f64 	%fd5, %fd83, %fd84;
	fma.rn.f64 	%fd85, %fd4, 0d3FF71547652B82FE, 0d4338000000000000;
	{
	.reg .b32 %temp; 
	mov.b64 	{%r13, %temp}, %fd85;
	}
	mov.f64 	%fd86, 0dC338000000000000;
	add.rn.f64 	%fd87, %fd85, %fd86;
	fma.rn.f64 	%fd88, %fd87, 0dBFE62E42FEFA39EF, %fd4;
	fma.rn.f64 	%fd89, %fd87, 0dBC7ABC9E3B39803F, %fd88;
	fma.rn.f64 	%fd90, %fd89, 0d3E5ADE1569CE2BDF, 0d3E928AF3FCA213EA;
	fma.rn.f64 	%fd91, %fd90, %fd89, 0d3EC71DEE62401315;
	fma.rn.f64 	%fd92, %fd91, %fd89, 0d3EFA01997C89EB71;
	fma.rn.f64 	%fd93, %fd92, %fd89, 0d3F2A01A014761F65;
	fma.rn.f64 	%fd94, %fd93, %fd89, 0d3F56C16C1852B7AF;
	fma.rn.f64 	%fd95, %fd94, %fd89, 0d3F81111111122322;
	fma.rn.f64 	%fd96, %fd95, %fd89, 0d3FA55555555502A1;
	fma.rn.f64 	%fd97, %fd96, %fd89, 0d3FC5555555555511;
	fma.rn.f64 	%fd98, %fd97, %fd89, 0d3FE000000000000B;
	fma.rn.f64 	%fd99, %fd98, %fd89, 0d3FF0000000000000;
	fma.rn.f64 	%fd100, %fd99, %fd89, 0d3FF0000000000000;
	{
	.reg .b32 %temp; 
	mov.b64 	{%r14, %temp}, %fd100;
	}
	{
	.reg .b32 %temp; 
	mov.b64 	{%temp, %r15}, %fd100;
	}
	shl.b32 	%r33, %r13, 20;
	add.s32 	%r34, %r33, %r15;
	mov.b64 	%fd108, {%r14, %r34};
	{
	.reg .b32 %temp; 
	mov.b64 	{%temp, %r35}, %fd4;
	}
	mov.b32 	%f2, %r35;
	abs.f32 	%f1, %f2;
	setp.lt.f32 	%p4, %f1, 0f4086232B;
	@%p4 bra 	$L__BB3_7;
	setp.lt.f64 	%p5, %fd4, 0d0000000000000000;
	add.f64 	%fd101, %fd4, 0d7FF0000000000000;
	selp.f64 	%fd108, 0d0000000000000000, %fd101, %p5;
	setp.geu.f32 	%p6, %f1, 0f40874800;
	@%p6 bra 	$L__BB3_7;
	shr.u32 	%r36, %r13, 31;
	add.s32 	%r37, %r13, %r36;
	shr.s32 	%r38, %r37, 1;
	shl.b32 	%r39, %r38, 20;
	add.s32 	%r40, %r15, %r39;
	mov.b64 	%fd102, {%r14, %r40};
	sub.s32 	%r41, %r13, %r38;
	shl.b32 	%r42, %r41, 20;
	add.s32 	%r43, %r42, 1072693248;
	mov.b32 	%r44, 0;
	mov.b64 	%fd103, {%r44, %r43};
	mul.f64 	%fd108, %fd103, %fd102;
$L__BB3_7:
	abs.f64 	%fd104, %fd108;
	setp.eq.f64 	%p7, %fd104, 0d7FF0000000000000;
	fma.rn.f64 	%fd105, %fd108, %fd5, %fd108;
	selp.f64 	%fd106, %fd108, %fd105, %p7;
	st.param.f64 	[func_retval0], %fd106;
	ret;

}


// ===== COMPILED SASS (sm_100) =====

	.target	sm_100

	.elftype	@"ET_EXEC"


//--------------------- .note.nv.tkinfo           --------------------------
	.section	.note.nv.tkinfo,"",@"SHT_NOTE"
	.sectionflags	@"SHF_NOTE_NV_TKINFO"
	.tkinfo
        /*0018*/ 	.word	0x00000002
        /*0030*/ 	.string	""
        /*0030*/ 	.string	"ptxas"
        /*0030*/ 	.string	"Cuda compilation tools, release 13.0, V13.0.88"
        /*0030*/ 	.string	"Build cuda_13.0.r13.0/compiler.36424714_0"
        /*0030*/ 	.string	"-arch sm_100 -m 64 "



//--------------------- .note.nv.cuinfo           --------------------------
	.section	.note.nv.cuinfo,"",@"SHT_NOTE"
	.sectionflags	@"SHF_NOTE_NV_CUINFO"
        /*0018*/ 	.short	0x0002
        /*001a*/ 	.short	0x0064
        /*001c*/ 	.short	0x0082
	.zero		2


//--------------------- .nv.info                  --------------------------
	.section	.nv.info,"",@"SHT_CUDA_INFO"
	.align	4


	//----- nvinfo : EIATTR_REGCOUNT
	.align		4
        /*0000*/ 	.byte	0x04, 0x2f
        /*0002*/ 	.short	(.L_1 - .L_0)
	.align		4
.L_0:
        /*0004*/ 	.word	index@(_Z8pre_eval4wave5media3dim5coeff6factor)
        /*0008*/ 	.word	0x00000020


	//----- nvinfo : EIATTR_FRAME_SIZE
	.align		4
.L_1:
        /*000c*/ 	.byte	0x04, 0x11
        /*000e*/ 	.short	(.L_3 - .L_2)
	.align		4
.L_2:
        /*0010*/ 	.word	index@($_Z8pre_eval4wave5media3dim5coeff6factor$__internal_accurate_pow)
        /*0014*/ 	.word	0x00000000


	//----- nvinfo : EIATTR_FRAME_SIZE
	.align		4
.L_3:
        /*0018*/ 	.byte	0x04, 0x11
        /*001a*/ 	.short	(.L_5 - .L_4)
	.align		4
.L_4:
        /*001c*/ 	.word	index@($__internal_1_$__cuda_sm3x_div_rn_noftz_f32_slowpath)
        /*0020*/ 	.word	0x00000000


	//----- nvinfo : EIATTR_FRAME_SIZE
	.align		4
.L_5:
        /*0024*/ 	.byte	0x04, 0x11
        /*0026*/ 	.short	(.L_7 - .L_6)
	.align		4
.L_6:
        /*0028*/ 	.word	index@($__internal_0_$__cuda_sm20_div_rn_f64_full)
        /*002c*/ 	.word	0x00000000


	//----- nvinfo : EIATTR_FRAME_SIZE
	.align		4
.L_7:
        /*0030*/ 	.byte	0x04, 0x11
        /*0032*/ 	.short	(.L_9 - .L_8)
	.align		4
.L_8:
        /*0034*/ 	.word	index@(_Z8pre_eval4wave5media3dim5coeff6factor)
        /*0038*/ 	.word	0x00000000


	//----- nvinfo : EIATTR_REGCOUNT
	.align		4
.L_9:
        /*003c*/ 	.byte	0x04, 0x2f
        /*003e*/ 	.short	(.L_11 - .L_10)
	.align		4
.L_10:
        /*0040*/ 	.word	index@(_Z8vel_eval4wave3dim5coeff6factori)
        /*0044*/ 	.word	0x00000020


	//----- nvinfo : EIATTR_FRAME_SIZE
	.align		4
.L_11:
        /*0048*/ 	.byte	0x04, 0x11
        /*004a*/ 	.short	(.L_13 - .L_12)
	.align		4
.L_12:
        /*004c*/ 	.word	index@(_Z8vel_eval4wave3dim5coeff6factori)
        /*0050*/ 	.word	0x00000000


	//----- nvinfo : EIATTR_REGCOUNT
	.align		4
.L_13:
        /*0054*/ 	.byte	0x04, 0x2f
        /*0056*/ 	.short	(.L_15 - .L_14)
	.align		4
.L_14:
        /*0058*/ 	.word	index@(_Z8str_eval4wave3dim5coeffif6factor)
        /*005c*/ 	.word	0x00000020


	//----- nvinfo : EIATTR_FRAME_SIZE
	.align		4
.L_15:
        /*0060*/ 	.byte	0x04, 0x11
        /*0062*/ 	.short	(.L_17 - .L_16)
	.align		4
.L_16:
        /*0064*/ 	.word	index@(_Z8str_eval4wave3dim5coeffif6factor)
        /*0068*/ 	.word	0x00000000


	//----- nvinfo : EIATTR_MIN_STACK_SIZE
	.align		4
.L_17:
        /*006c*/ 	.byte	0x04, 0x12
        /*006e*/ 	.short	(.L_19 - .L_18)
	.align		4
.L_18:
        /*0070*/ 	.word	index@(_Z8str_eval4wave3dim5coeffif6factor)
        /*0074*/ 	.word	0x00000000


	//----- nvinfo : EIATTR_MIN_STACK_SIZE
	.align		4
.L_19:
        /*0078*/ 	.byte	0x04, 0x12
        /*007a*/ 	.short	(.L_21 - .L_20)
	.align		4
.L_20:
        /*007c*/ 	.word	index@(_Z8vel_eval4wave3dim5coeff6factori)
        /*0080*/ 	.word	0x00000000


	//----- nvinfo : EIATTR_MIN_STACK_SIZE
	.align		4
.L_21:
        /*0084*/ 	.byte	0x04, 0x12
        /*0086*/ 	.short	(.L_23 - .L_22)
	.align		4
.L_22:
        /*0088*/ 	.word	index@(_Z8pre_eval4wave5media3dim5coeff6factor)
        /*008c*/ 	.word	0x00000000
.L_23:


//--------------------- .nv.compat                --------------------------
	.section	.nv.compat,"",@"SHT_CUDA_COMPAT_INFO"
	.align	4
        /*0000*/ 	.byte	0x02, 0x09, 0x00, 0x00, 0x02, 0x02, 0x01, 0x00, 0x02, 0x05, 0x05, 0x00, 0x03, 0x07, 0x01, 0x01
        /*0010*/ 	.byte	0x02, 0x03, 0x00, 0x00, 0x02, 0x06, 0x01, 0x00, 0x04, 0x0b, 0x08, 0x00, 0x01, 0x00, 0x00, 0x00
        /*0020*/ 	.byte	0x00, 0x00, 0x00, 0x00


//--------------------- .nv.info._Z8str_eval4wave3dim5coeffif6factor --------------------------
	.section	.nv.info._Z8str_eval4wave3dim5coeffif6factor,"",@"SHT_CUDA_INFO"
	.sectionflags	@""
	.align	4


	//----- nvinfo : EIATTR_CUDA_API_VERSION
	.align		4
        /*0000*/ 	.byte	0x04, 0x37
        /*0002*/ 	.short	(.L_25 - .L_24)
.L_24:
        /*0004*/ 	.word	0x00000082


	//----- nvinfo : EIATTR_KPARAM_INFO
	.align		4
.L_25:
        /*0008*/ 	.byte	0x04, 0x17
        /*000a*/ 	.short	(.L_27 - .L_26)
.L_26:
        /*000c*/ 	.word	0x00000000
        /*0010*/ 	.short	0x0005
        /*0012*/ 	.short	0x00c0
        /*0014*/ 	.byte	0x00, 0xf0, 0x41, 0x01


	//----- nvinfo : EIATTR_KPARAM_INFO
	.align		4
.L_27:
        /*0018*/ 	.byte	0x04, 0x17
        /*001a*/ 	.short	(.L_29 - .L_28)
.L_28:
        /*001c*/ 	.word	0x00000000
        /*0020*/ 	.short	0x0004
        /*0022*/ 	.short	0x00bc
        /*0024*/ 	.byte	0x00, 0xf0, 0x11, 0x00


	//----- nvinfo : EIATTR_KPARAM_INFO
	.align		4
.L_29:
        /*0028*/ 	.byte	0x04, 0x17
        /*002a*/ 	.short	(.L_31 - .L_30)
.L_30:
        /*002c*/ 	.word	0x00000000
        /*0030*/ 	.short	0x0003
        /*0032*/ 	.short	0x00b8
        /*0034*/ 	.byte	0x00, 0xf0, 0x11, 0x00


	//----- nvinfo : EIATTR_KPARAM_INFO
	.align		4
.L_31:
        /*0038*/ 	.byte	0x04, 0x17
        /*003a*/ 	.short	(.L_33 - .L_32)
.L_32:
        /*003c*/ 	.word	0x00000000
        /*0040*/ 	.short	0x0002
        /*0042*/ 	.short	0x00a0
        /*0044*/ 	.byte	0x00, 0xf0, 0x61, 0x00


	//----- nvinfo : EIATTR_KPARAM_INFO
	.align		4
.L_33:
        /*0048*/ 	.byte	0x04, 0x17
        /*004a*/ 	.short	(.L_35 - .L_34)
.L_34:
        /*004c*/ 	.word	0x00000000
        /*0050*/ 	.short	0x0001
        /*0052*/ 	.short	0x0078
        /*0054*/ 	.byte	0x00, 0xf0, 0xa1, 0x00


	//----- nvinfo : EIATTR_KPARAM_INFO
	.align		4
.L_35:
        /*0058*/ 	.byte	0x04, 0x17
        /*005a*/ 	.short	(.L_37 - .L_36)
.L_36:
        /*005c*/ 	.word	0x00000000
        /*0060*/ 	.short	0x0000
        /*0062*/ 	.short	0x0000
        /*0064*/ 	.byte	0x00, 0xf0, 0xe1, 0x01


	//----- nvinfo : EIATTR_SPARSE_MMA_MASK
	.align		4
.L_37:
        /*0068*/ 	.byte	0x03, 0x50
        /*006a*/ 	.short	0x0000


	//----- nvinfo : EIATTR_MAXREG_COUNT
	.align		4
        /*006c*/ 	.byte	0x03, 0x1b
        /*006e*/ 	.short	0x00ff


	//----- nvinfo : EIATTR_MERCURY_ISA_VERSION
	.align		4
        /*0070*/ 	.byte	0x03, 0x5f
        /*0072*/ 	.short	0x0101


	//----- nvinfo : EIATTR_VRC_CTA_INIT_COUNT
	.align		4
        /*0074*/ 	.byte	0x02, 0x4a
	.zero		1
	.zero		1


	//----- nvinfo : EIATTR_EXIT_INSTR_OFFSETS
	.align		4
        /*0078*/ 	.byte	0x04, 0x1c
        /*007a*/ 	.short	(.L_39 - .L_38)


	//   ....[0]....
.L_38:
        /*007c*/ 	.word	0x00000100


	//   ....[1]....
        /*0080*/ 	.word	0x00000cb0


	//----- nvinfo : EIATTR_CBANK_PARAM_SIZE
	.align		4
.L_39:
        /*0084*/ 	.byte	0x03, 0x19
        /*0086*/ 	.short	0x0110


	//----- nvinfo : EIATTR_PARAM_CBANK
	.align		4
        /*0088*/ 	.byte	0x04, 0x0a
        /*008a*/ 	.short	(.L_41 - .L_40)
	.align		4
.L_40:
        /*008c*/ 	.word	index@(.nv.constant0._Z8str_eval4wave3dim5coeffif6factor)
        /*0090*/ 	.short	0x0380
        /*0092*/ 	.short	0x0110


	//----- nvinfo : EIATTR_SW_WAR
	.align		4
.L_41:
        /*0094*/ 	.byte	0x04, 0x36
        /*0096*/ 	.short	(.L_43 - .L_42)
.L_42:
        /*0098*/ 	.word	0x00000008
.L_43:


//--------------------- .nv.info._Z8vel_eval4wave3dim5coeff6factori --------------------------
	.section	.nv.info._Z8vel_eval4wave3dim5coeff6factori,"",@"SHT_CUDA_INFO"
	.sectionflags	@""
	.align	4


	//----- nvinfo : EIATTR_CUDA_API_VERSION
	.align		4
        /*0000*/ 	.byte	0x04, 0x37
        /*0002*/ 	.short	(.L_45 - .L_44)
.L_44:
        /*0004*/ 	.word	0x00000082


	//----- nvinfo : EIATTR_KPARAM_INFO
	.align		4
.L_45:
        /*0008*/ 	.byte	0x04, 0x17
        /*000a*/ 	.short	(.L_47 - .L_46)
.L_46:
        /*000c*/ 	.word	0x00000000
        /*0010*/ 	.short	0x0004
        /*0012*/ 	.short	0x0108
        /*0014*/ 	.byte	0x00, 0xf0, 0x11, 0x00


	//----- nvinfo : EIATTR_KPARAM_INFO
	.align		4
.L_47:
        /*0018*/ 	.byte	0x04, 0x17
        /*001a*/ 	.short	(.L_49 - .L_48)
.L_48:
        /*001c*/ 	.word	0x00000000
        /*0020*/ 	.short	0x0003
        /*0022*/ 	.short	0x00b8
        /*0024*/ 	.byte	0x00, 0xf0, 0x41, 0x01


	//----- nvinfo : EIATTR_KPARAM_INFO
	.align		4
.L_49:
        /*0028*/ 	.byte	0x04, 0x17
        /*002a*/ 	.short	(.L_51 - .L_50)
.L_50:
        /*002c*/ 	.word	0x00000000
        /*0030*/ 	.short	0x0002
        /*0032*/ 	.short	0x00a0
        /*0034*/ 	.byte	0x00, 0xf0, 0x61, 0x00


	//----- nvinfo : EIATTR_KPARAM_INFO
	.align		4
.L_51:
        /*0038*/ 	.byte	0x04, 0x17
        /*003a*/ 	.short	(.L_53 - .L_52)
.L_52:
        /*003c*/ 	.word	0x00000000
        /*0040*/ 	.short	0x0001
        /*0042*/ 	.short	0x0078
        /*0044*/ 	.byte	0x00, 0xf0, 0xa1, 0x00


	//----- nvinfo : EIATTR_KPARAM_INFO
	.align		4
.L_53:
        /*0048*/ 	.byte	0x04, 0x17
        /*004a*/ 	.short	(.L_55 - .L_54)
.L_54:
        /*004c*/ 	.word	0x00000000
        /*0050*/ 	.short	0x0000
        /*0052*/ 	.short	0x0000
        /*0054*/ 	.byte	0x00, 0xf0, 0xe1, 0x01


	//----- nvinfo : EIATTR_SPARSE_MMA_MASK
	.align		4
.L_55:
        /*0058*/ 	.byte	0x03, 0x50
        /*005a*/ 	.short	0x0000


	//----- nvinfo : EIATTR_MAXREG_COUNT
	.align		4
        /*005c*/ 	.byte	0x03, 0x1b
        /*005e*/ 	.short	0x00ff


	//----- nvinfo : EIATTR_MERCURY_ISA_VERSION
	.align		4
        /*0060*/ 	.byte	0x03, 0x5f
        /*0062*/ 	.short	0x0101


	//----- nvinfo : EIATTR_VRC_CTA_INIT_COUNT
	.align		4
        /*0064*/ 	.byte	0x02, 0x4a
	.zero		1
	.zero		1


	//----- nvinfo : EIATTR_EXIT_INSTR_OFFSETS
	.align		4
        /*0068*/ 	.byte	0x04, 0x1c
        /*006a*/ 	.short	(.L_57 - .L_56)


	//   ....[0]....
.L_56:
        /*006c*/ 	.word	0x00000100


	//   ....[1]....
        /*0070*/ 	.word	0x000008d0


	//----- nvinfo : EIATTR_CBANK_PARAM_SIZE
	.align		4
.L_57:
        /*0074*/ 	.byte	0x03, 0x19
        /*0076*/ 	.short	0x010c


	//----- nvinfo : EIATTR_PARAM_CBANK
	.align		4
        /*0078*/ 	.byte	0x04, 0x0a
        /*007a*/ 	.short	(.L_59 - .L_58)
	.align		4
.L_58:
        /*007c*/ 	.word	index@(.nv.constant0._Z8vel_eval4wave3dim5coeff6factori)
        /*0080*/ 	.short	0x0380
        /*0082*/ 	.short	0x010c


	//----- nvinfo : EIATTR_SW_WAR
	.align		4
.L_59:
        /*0084*/ 	.byte	0x04, 0x36
        /*0086*/ 	.short	(.L_61 - .L_60)
.L_60:
        /*0088*/ 	.word	0x00000008
.L_61:


//--------------------- .nv.info._Z8pre_eval4wave5media3dim5coeff6factor --------------------------
	.section	.nv.info._Z8pre_eval4wave5media3dim5coeff6factor,"",@"SHT_CUDA_INFO"
	.sectionflags	@""
	.align	4


	//----- nvinfo : EIATTR_CUDA_API_VERSION
	.align		4
        /*0000*/ 	.byte	0x04, 0x37
        /*0002*/ 	.short	(.L_63 - .L_62)
.L_62:
        /*0004*/ 	.word	0x00000082


	//----- nvinfo : EIATTR_KPARAM_INFO
	.align		4
.L_63:
        /*0008*/ 	.byte	0x04, 0x17
        /*000a*/ 	.short	(.L_65 - .L_64)
.L_64:
        /*000c*/ 	.word	0x00000000
        /*0010*/ 	.short	0x0004
        /*0012*/ 	.short	0x00d0
        /*0014*/ 	.byte	0x00, 0xf0, 0x41, 0x01


	//----- nvinfo : EIATTR_KPARAM_INFO
	.align		4
.L_65:
        /*0018*/ 	.byte	0x04, 0x17
        /*001a*/ 	.short	(.L_67 - .L_66)
.L_66:
        /*001c*/ 	.word	0x00000000
        /*0020*/ 	.short	0x0003
        /*0022*/ 	.short	0x00b8
        /*0024*/ 	.byte	0x00, 0xf0, 0x61, 0x00


	//----- nvinfo : EIATTR_KPARAM_INFO
	.align		4
.L_67:
        /*0028*/ 	.byte	0x04, 0x17
        /*002a*/ 	.short	(.L_69 - .L_68)
.L_68:
        /*002c*/ 	.word	0x00000000
        /*0030*/ 	.short	0x0002
        /*0032*/ 	.short	0x0090
        /*0034*/ 	.byte	0x00, 0xf0, 0xa1, 0x00


	//----- nvinfo : EIATTR_KPARAM_INFO
	.align		4
.L_69:
        /*0038*/ 	.byte	0x04, 0x17
        /*003a*/ 	.short	(.L_71 - .L_70)
.L_70:
        /*003c*/ 	.word	0x00000000
        /*0040*/ 	.short	0x0001
        /*0042*/ 	.short	0x0078
        /*0044*/ 	.byte	0x00, 0xf0, 0x61, 0x00


	//----- nvinfo : EIATTR_KPARAM_INFO
	.align		4
.L_71:
        /*0048*/ 	.byte	0x04, 0x17
        /*004a*/ 	.short	(.L_73 - .L_72)
.L_72:
        /*004c*/ 	.word	0x00000000
        /*0050*/ 	.short	0x0000
        /*0052*/ 	.short	0x0000
        /*0054*/ 	.byte	0x00, 0xf0, 0xe1, 0x01


	//----- nvinfo : EIATTR_SPARSE_MMA_MASK
	.align		4
.L_73:
        /*0058*/ 	.byte	0x03, 0x50
        /*005a*/ 	.short	0x0000


	//----- nvinfo : EIATTR_MAXREG_COUNT
	.align		4
        /*005c*/ 	.byte	0x03, 0x1b
        /*005e*/ 	.short	0x00ff


	//----- nvinfo : EIATTR_MERCURY_ISA_VERSION
	.align		4
        /*0060*/ 	.byte	0x03, 0x5f
        /*0062*/ 	.short	0x0101


	//----- nvinfo : EIATTR_VRC_CTA_INIT_COUNT
	.align		4
        /*0064*/ 	.byte	0x02, 0x4a
	.zero		1
	.zero		1


	//----- nvinfo : EIATTR_EXIT_INSTR_OFFSETS
	.align		4
        /*0068*/ 	.byte	0x04, 0x1c
        /*006a*/ 	.short	(.L_75 - .L_74)


	//   ....[0]....
.L_74:
        /*006c*/ 	.word	0x000000c0


	//   ....[1]....
        /*0070*/ 	.word	0x00002460


	//----- nvinfo : EIATTR_CRS_STACK_SIZE
	.align		4
.L_75:
        /*0074*/ 	.byte	0x04, 0x1e
        /*0076*/ 	.short	(.L_77 - .L_76)
.L_76:
        /*0078*/ 	.word	0x00000000


	//----- nvinfo : EIATTR_CBANK_PARAM_SIZE
	.align		4
.L_77:
        /*007c*/ 	.byte	0x03, 0x19
        /*007e*/ 	.short	0x0120


	//----- nvinfo : EIATTR_PARAM_CBANK
	.align		4
        /*0080*/ 	.byte	0x04, 0x0a
        /*0082*/ 	.short	(.L_79 - .L_78)
	.align		4
.L_78:
        /*0084*/ 	.word	index@(.nv.constant0._Z8pre_eval4wave5media3dim5coeff6factor)
        /*0088*/ 	.short	0x0380
        /*008a*/ 	.short	0x0120


	//----- nvinfo : EIATTR_SW_WAR
	.align		4
.L_79:
        /*008c*/ 	.byte	0x04, 0x36
        /*008e*/ 	.short	(.L_81 - .L_80)
.L_80:
        /*0090*/ 	.word	0x00000008
.L_81:


//--------------------- .nv.callgraph             --------------------------
	.section	.nv.callgraph,"",@"SHT_CUDA_CALLGRAPH"
	.align	4
	.sectionentsize	8
	.align		4
        /*0000*/ 	.word	0x00000000
	.align		4
        /*0004*/ 	.word	0xffffffff
	.align		4
        /*0008*/ 	.word	0x00000000
	.align		4
        /*000c*/ 	.word	0xfffffffe
	.align		4
        /*0010*/ 	.word	0x00000000
	.align		4
        /*0014*/ 	.word	0xfffffffd
	.align		4
        /*0018*/ 	.word	0x00000000
	.align		4
        /*001c*/ 	.word	0xfffffffc


//--------------------- .text._Z8str_eval4wave3dim5coeffif6factor --------------------------
	.section	.text._Z8str_eval4wave3dim5coeffif6factor,"ax",@progbits
	.align	128
        .global         _Z8str_eval4wave3dim5coeffif6factor
        .type           _Z8str_eval4wave3dim5coeffif6factor,@function
        .size           _Z8str_eval4wave3dim5coeffif6factor,(.L_x_79 - _Z8str_eval4wave3dim5coeffif6factor)
        .other          _Z8str_eval4wave3dim5coeffif6factor,@"STO_CUDA_ENTRY STV_DEFAULT"
_Z8str_eval4wave3dim5coeffif6factor:
.text._Z8str_eval4wave3dim5coeffif6factor:
[----:B------:R-:W-:Y:S01]  /*0000*/  LDC R1, c[0x0][0x37c] ;  /* 0x0000df00ff017b82 */ /* 0x000fe20000000800 */
[----:B------:R-:W0:Y:S07]  /*0010*/  S2R R3, SR_TID.X ;  /* 0x0000000000037919 */ /* 0x000e2e0000002100 */
[----:B------:R-:W0:Y:S01]  /*0020*/  S2UR UR4, SR_CTAID.X ;  /* 0x00000000000479c3 */ /* 0x000e220000002500 */
[----:B------:R-:W1:Y:S07]  /*0030*/  S2R R2, SR_TID.Y ;  /* 0x0000000000027919 */ /* 0x000e6e0000002200 */
[----:B------:R-:W0:Y:S08]  /*0040*/  LDC R0, c[0x0][0x360] ;  /* 0x0000d800ff007b82 */ /* 0x000e300000000800 */
[----:B------:R-:W2:Y:S08]  /*0050*/  LDC.64 R4, c[0x0][0x400] ;  /* 0x00010000ff047b82 */ /* 0x000eb00000000a00 */
[----:B------:R-:W1:Y:S08]  /*0060*/  S2UR UR5, SR_CTAID.Y ;  /* 0x00000000000579c3 */ /* 0x000e700000002600 */
[----:B------:R-:W1:Y:S01]  /*0070*/  LDC R7, c[0x0][0x364] ;  /* 0x0000d900ff077b82 */ /* 0x000e620000000800 */
[----:B0-----:R-:W-:Y:S01]  /*0080*/  IMAD R3, R0, UR4, R3 ;  /* 0x0000000400037c24 */ /* 0x001fe2000f8e0203 */
[----:B--2---:R-:W-:-:S02]  /*0090*/  IADD3 R0, PT, PT, R4, -0x3, RZ ;  /* 0xfffffffd04007810 */ /* 0x004fc40007ffe0ff */
[----:B------:R-:W-:Y:S02]  /*00a0*/  IADD3 R5, PT, PT, R5, -0x3, RZ ;  /* 0xfffffffd05057810 */ /* 0x000fe40007ffe0ff */
[----:B------:R-:W-:-:S04]  /*00b0*/  ISETP.GE.AND P0, PT, R3, R0, PT ;  /* 0x000000000300720c */ /* 0x000fc80003f06270 */
[----:B------:R-:W-:Y:S01]  /*00c0*/  ISETP.LT.OR P0, PT, R3, 0x3, P0 ;  /* 0x000000030300780c */ /* 0x000fe20000701670 */
[----:B-1----:R-:W-:-:S05]  /*00d0*/  IMAD R0, R7, UR5, R2 ;  /* 0x0000000507007c24 */ /* 0x002fca000f8e0202 */
[----:B------:R-:W-:-:S04]  /*00e0*/  ISETP.LT.U32.OR P0, PT, R0, 0x3, P0 ;  /* 0x000000030000780c */ /* 0x000fc80000701470 */
[----:B------:R-:W-:-:S13]  /*00f0*/  ISETP.GE.OR P0, PT, R0, R5, P0 ;  /* 0x000000050000720c */ /* 0x000fda0000706670 */
[----:B------:R-:W-:Y:S05]  /*0100*/  @P0 EXIT ;  /* 0x000000000000094d */ /* 0x000fea0003800000 */
[----:B------:R-:W0:Y:S01]  /*0110*/  LDCU.128 UR8, c[0x0][0x3d0] ;  /* 0x00007a00ff0877ac */ /* 0x000e220008000c00 */
[----:B------:R-:W-:Y:S01]  /*0120*/  HFMA2 R8, -RZ, RZ, 0, 2.384185791015625e-07 ;  /* 0x00000004ff087431 */ /* 0x000fe200000001ff */
[----:B------:R-:W1:Y:S01]  /*0130*/  LDC.64 R6, c[0x0][0x460] ;  /* 0x00011800ff067b82 */ /* 0x000e620000000a00 */
[----:B------:R-:W-:Y:S01]  /*0140*/  IMAD R3, R0, R4, R3 ;  /* 0x0000000400037224 */ /* 0x000fe200078e0203 */
[----:B------:R-:W2:Y:S01]  /*0150*/  LDCU.64 UR4, c[0x0][0x358] ;  /* 0x00006b00ff0477ac */ /* 0x000ea20008000a00 */
[----:B------:R-:W3:Y:S05]  /*0160*/  LDCU.128 UR16, c[0x0][0x3a0] ;  /* 0x00007400ff1077ac */ /* 0x000eea0008000c00 */
[----:B------:R-:W4:Y:S01]  /*0170*/  LDC.64 R14, c[0x0][0x440] ;  /* 0x00011000ff0e7b82 */ /* 0x000f220000000a00 */
[----:B------:R-:W-:Y:S01]  /*0180*/  MOV R12, 0x4 ;  /* 0x00000004000c7802 */ /* 0x000fe20000000f00 */
[----:B------:R-:W5:Y:S01]  /*0190*/  LDCU UR6, c[0x0][0x42c] ;  /* 0x00008580ff0677ac */ /* 0x000f620008000800 */
[----:B------:R-:W5:Y:S01]  /*01a0*/  LDCU.64 UR12, c[0x0][0x430] ;  /* 0x00008600ff0c77ac */ /* 0x000f620008000a00 */
[C---:B0-----:R-:W-:Y:S01]  /*01b0*/  IMAD.WIDE R8, R3.reuse, R8, UR8 ;  /* 0x0000000803087e25 */ /* 0x041fe2000f8e0208 */
[----:B------:R-:W0:Y:S04]  /*01c0*/  LDCU.128 UR20, c[0x0][0x3b0] ;  /* 0x00007600ff1477ac */ /* 0x000e280008000c00 */
[----:B--2---:R-:W2:Y:S04]  /*01d0*/  LDG.E R0, desc[UR4][R8.64+0x4] ;  /* 0x0000040408007981 */ /* 0x004ea8000c1e1900 */
[----:B------:R-:W2:Y:S04]  /*01e0*/  LDG.E R5, desc[UR4][R8.64] ;  /* 0x0000000408057981 */ /* 0x000ea8000c1e1900 */
[----:B------:R-:W5:Y:S04]  /*01f0*/  LDG.E R16, desc[UR4][R8.64+0x8] ;  /* 0x0000080408107981 */ /* 0x000f68000c1e1900 */
[----:B------:R-:W5:Y:S01]  /*0200*/  LDG.E R17, desc[UR4][R8.64+-0x4] ;  /* 0xfffffc0408117981 */ /* 0x000f62000c1e1900 */
[----:B-1----:R-:W-:-:S02]  /*0210*/  IMAD.WIDE R10, R3, 0x4, R6 ;  /* 0x00000004030a7825 */ /* 0x002fc400078e0206 */
[----:B------:R-:W1:Y:S01]  /*0220*/  LDC.64 R6, c[0x0][0x470] ;  /* 0x00011c00ff067b82 */ /* 0x000e620000000a00 */
[----:B------:R-:W5:Y:S04]  /*0230*/  LDG.E R2, desc[UR4][R8.64+0xc] ;  /* 0x00000c0408027981 */ /* 0x000f68000c1e1900 */
[----:B------:R0:W5:Y:S01]  /*0240*/  LDG.E R19, desc[UR4][R8.64+-0x8] ;  /* 0xfffff80408137981 */ /* 0x000162000c1e1900 */
[----:B---3--:R-:W-:-:S03]  /*0250*/  IMAD.WIDE R12, R3, R12, UR16 ;  /* 0x00000010030c7e25 */ /* 0x008fc6000f8e020c */
[----:B------:R-:W3:Y:S01]  /*0260*/  LDG.E R11, desc[UR4][R10.64] ;  /* 0x000000040a0b7981 */ /* 0x000ee2000c1e1900 */
[----:B----4-:R-:W-:-:S03]  /*0270*/  IMAD.WIDE R14, R3, 0x4, R14 ;  /* 0x00000004030e7825 */ /* 0x010fc600078e020e */
[----:B------:R-:W4:Y:S04]  /*0280*/  LDG.E R21, desc[UR4][R12.64] ;  /* 0x000000040c157981 */ /* 0x000f28000c1e1900 */
[----:B------:R-:W4:Y:S01]  /*0290*/  LDG.E R18, desc[UR4][R14.64] ;  /* 0x000000040e127981 */ /* 0x000f22000c1e1900 */
[----:B0-----:R-:W-:-:S05]  /*02a0*/  HFMA2 R8, -RZ, RZ, 0, 2.384185791015625e-07 ;  /* 0x00000004ff087431 */ /* 0x001fca00000001ff */
[----:B------:R-:W-:-:S04]  /*02b0*/  IMAD.WIDE R8, R3, R8, UR20 ;  /* 0x0000001403087e25 */ /* 0x000fc8000f8e0208 */
[----:B--2---:R-:W-:-:S04]  /*02c0*/  FADD R0, R0, -R5 ;  /* 0x8000000500007221 */ /* 0x004fc80000000000 */
[----:B-----5:R-:W-:Y:S01]  /*02d0*/  FFMA R0, R0, UR6, RZ ;  /* 0x0000000600007c23 */ /* 0x020fe200080000ff */
[----:B------:R-:W-:-:S04]  /*02e0*/  FADD R17, R16, -R17 ;  /* 0x8000001110117221 */ /* 0x000fc80000000000 */
[----:B------:R-:W-:Y:S01]  /*02f0*/  FFMA R0, R17, UR12, R0 ;  /* 0x0000000c11007c23 */ /* 0x000fe20008000000 */
[----:B------:R-:W-:-:S04]  /*0300*/  FADD R19, R2, -R19 ;  /* 0x8000001302137221 */ /* 0x000fc80000000000 */
[----:B------:R-:W-:-:S04]  /*0310*/  FFMA R0, R19, UR13, R0 ;  /* 0x0000000d13007c23 */ /* 0x000fc80008000000 */
[----:B---3--:R-:W-:-:S04]  /*0320*/  FMUL R11, R0, R11 ;  /* 0x0000000b000b7220 */ /* 0x008fc80000400000 */
[----:B----4-:R-:W-:Y:S01]  /*0330*/  FFMA R21, R18, R21, R11 ;  /* 0x0000001512157223 */ /* 0x010fe2000000000b */
[----:B-1----:R-:W-:-:S04]  /*0340*/  IMAD.WIDE R10, R3, 0x4, R6 ;  /* 0x00000004030a7825 */ /* 0x002fc800078e0206 */
[----:B------:R0:W-:Y:S04]  /*0350*/  STG.E desc[UR4][R12.64], R21 ;  /* 0x000000150c007986 */ /* 0x0001e8000c101904 */
[----:B------:R-:W2:Y:S04]  /*0360*/  LDG.E R11, desc[UR4][R10.64] ;  /* 0x000000040a0b7981 */ /* 0x000ea8000c1e1900 */
[----:B------:R-:W3:Y:S04]  /*0370*/  LDG.E R2, desc[UR4][R14.64] ;  /* 0x000000040e027981 */ /* 0x000ee8000c1e1900 */
[----:B------:R-:W3:Y:S01]  /*0380*/  LDG.E R5, desc[UR4][R8.64] ;  /* 0x0000000408057981 */ /* 0x000ee2000c1e1900 */
[----:B------:R-:W-:Y:S01]  /*0390*/  HFMA2 R22, -RZ, RZ, 0, 2.384185791015625e-07 ;  /* 0x00000004ff167431 */ /* 0x000fe200000001ff */
[----:B------:R-:W-:Y:S01]  /*03a0*/  MOV R19, 0x4 ;  /* 0x0000000400137802 */ /* 0x000fe20000000f00 */
[----:B0-----:R-:W-:Y:S01]  /*03b0*/  HFMA2 R21, -RZ, RZ, 0, 2.384185791015625e-07 ;  /* 0x00000004ff157431 */ /* 0x001fe200000001ff */
[----:B------:R-:W-:-:S02]  /*03c0*/  MOV R29, 0x4 ;  /* 0x00000004001d7802 */ /* 0x000fc40000000f00 */
[----:B------:R-:W-:-:S04]  /*03d0*/  IMAD.WIDE R22, R3, R22, UR10 ;  /* 0x0000000a03167e25 */ /* 0x000fc8000f8e0216 */
[----:B------:R-:W-:-:S04]  /*03e0*/  IMAD.WIDE R26, R4, 0x4, R22 ;  /* 0x00000004041a7825 */ /* 0x000fc800078e0216 */
[----:B--2---:R-:W-:Y:S01]  /*03f0*/  FMUL R7, R0, R11 ;  /* 0x0000000b00077220 */ /* 0x004fe20000400000 */
[----:B------:R-:W-:-:S03]  /*0400*/  IADD3 R0, PT, PT, R3, -R4, RZ ;  /* 0x8000000403007210 */ /* 0x000fc60007ffe0ff */
[----:B---3--:R-:W-:Y:S02]  /*0410*/  FFMA R17, R2, R5, R7 ;  /* 0x0000000502117223 */ /* 0x008fe40000000007 */
[----:B------:R-:W0:Y:S01]  /*0420*/  LDC.64 R6, c[0x0][0x468] ;  /* 0x00011a00ff067b82 */ /* 0x000e220000000a00 */
[----:B------:R-:W-:Y:S01]  /*0430*/  IADD3 R2, PT, PT, -R4, RZ, RZ ;  /* 0x000000ff04027210 */ /* 0x000fe20007ffe1ff */
[----:B------:R-:W-:Y:S01]  /*0440*/  IMAD.WIDE R10, R0, R19, UR10 ;  /* 0x0000000a000a7e25 */ /* 0x000fe2000f8e0213 */
[-C--:B------:R-:W-:Y:S02]  /*0450*/  LEA R5, R4, R3.reuse, 0x1 ;  /* 0x0000000304057211 */ /* 0x080fe400078e08ff */
[----:B------:R-:W-:-:S03]  /*0460*/  LEA R0, R2, R3, 0x1 ;  /* 0x0000000302007211 */ /* 0x000fc600078e08ff */
[----:B------:R-:W1:Y:S01]  /*0470*/  LDC.64 R18, c[0x0][0x448] ;  /* 0x00011200ff127b82 */ /* 0x000e620000000a00 */
[----:B------:R2:W-:Y:S01]  /*0480*/  STG.E desc[UR4][R8.64], R17 ;  /* 0x0000001108007986 */ /* 0x0005e2000c101904 */
[----:B------:R-:W-:-:S03]  /*0490*/  IMAD R20, R4, -0x5, R5 ;  /* 0xfffffffb04147824 */ /* 0x000fc600078e0205 */
[----:B------:R3:W4:Y:S01]  /*04a0*/  LDG.E R25, desc[UR4][R10.64] ;  /* 0x000000040a197981 */ /* 0x000722000c1e1900 */
[----:B------:R-:W-:-:S03]  /*04b0*/  IMAD.WIDE R28, R0, R29, UR10 ;  /* 0x0000000a001c7e25 */ /* 0x000fc6000f8e021d */
[----:B------:R-:W4:Y:S01]  /*04c0*/  LDG.E R24, desc[UR4][R22.64] ;  /* 0x0000000416187981 */ /* 0x000f22000c1e1900 */
[----:B------:R-:W-:-:S03]  /*04d0*/  IMAD.WIDE R20, R20, R21, UR10 ;  /* 0x0000000a14147e25 */ /* 0x000fc6000f8e0215 */
[----:B------:R-:W5:Y:S01]  /*04e0*/  LDG.E R2, desc[UR4][R28.64] ;  /* 0x000000041c027981 */ /* 0x000f62000c1e1900 */
[----:B--2---:R-:W-:-:S03]  /*04f0*/  IMAD.WIDE R16, R4, 0x4, R26 ;  /* 0x0000000404107825 */ /* 0x004fc600078e021a */
[----:B------:R4:W5:Y:S01]  /*0500*/  LDG.E R5, desc[UR4][R26.64] ;  /* 0x000000041a057981 */ /* 0x000962000c1e1900 */
[----:B0-----:R-:W-:-:S03]  /*0510*/  IMAD.WIDE R6, R3, 0x4, R6 ;  /* 0x0000000403067825 */ /* 0x001fc600078e0206 */
[----:B------:R-:W2:Y:S04]  /*0520*/  LDG.E R16, desc[UR4][R16.64] ;  /* 0x0000000410107981 */ /* 0x000ea8000c1e1900 */
[----:B------:R-:W2:Y:S01]  /*0530*/  LDG.E R21, desc[UR4][R20.64] ;  /* 0x0000000414157981 */ /* 0x000ea2000c1e1900 */
[----:B---3--:R-:W-:Y:S01]  /*0540*/  MOV R10, 0x4 ;  /* 0x00000004000a7802 */ /* 0x008fe20000000f00 */
[C---:B-1----:R-:W-:Y:S02]  /*0550*/  IMAD.WIDE R18, R3.reuse, 0x4, R18 ;  /* 0x0000000403127825 */ /* 0x042fe400078e0212 */
[----:B------:R-:W3:Y:S02]  /*0560*/  LDG.E R6, desc[UR4][R6.64] ;  /* 0x0000000406067981 */ /* 0x000ee4000c1e1900 */
[----:B------:R-:W-:-:S02]  /*0570*/  IMAD.WIDE R10, R3, R10, UR18 ;  /* 0x00000012030a7e25 */ /* 0x000fc4000f8e020a */
[----:B------:R-:W3:Y:S04]  /*0580*/  LDG.E R27, desc[UR4][R18.64] ;  /* 0x00000004121b7981 */ /* 0x000ee8000c1e1900 */
[----:B------:R-:W3:Y:S01]  /*0590*/  LDG.E R28, desc[UR4][R10.64] ;  /* 0x000000040a1c7981 */ /* 0x000ee2000c1e1900 */
[----:B----4-:R-:W-:Y:S02]  /*05a0*/  FADD R26, R24, -R25 ;  /* 0x80000019181a7221 */ /* 0x010fe40000000000 */
[----:B------:R-:W0:Y:S02]  /*05b0*/  LDC.64 R24, c[0x0][0x478] ;  /* 0x00011e00ff187b82 */ /* 0x000e240000000a00 */
[----:B------:R-:W-:Y:S01]  /*05c0*/  FFMA R26, R26, UR6, RZ ;  /* 0x000000061a1a7c23 */ /* 0x000fe200080000ff */
[----:B-----5:R-:W-:-:S04]  /*05d0*/  FADD R5, R5, -R2 ;  /* 0x8000000205057221 */ /* 0x020fc80000000000 */
[----:B------:R-:W-:Y:S01]  /*05e0*/  FFMA R5, R5, UR12, R26 ;  /* 0x0000000c05057c23 */ /* 0x000fe2000800001a */
[----:B--2---:R-:W-:Y:S02]  /*05f0*/  FADD R16, R16, -R21 ;  /* 0x8000001510107221 */ /* 0x004fe40000000000 */
[----:B------:R-:W1:Y:S02]  /*0600*/  LDC.64 R20, c[0x0][0x480] ;  /* 0x00012000ff147b82 */ /* 0x000e640000000a00 */
[----:B------:R-:W-:-:S04]  /*0610*/  FFMA R5, R16, UR13, R5 ;  /* 0x0000000d10057c23 */ /* 0x000fc80008000005 */
[----:B---3--:R-:W-:Y:S01]  /*0620*/  FMUL R2, R5, R6 ;  /* 0x0000000605027220 */ /* 0x008fe20000400000 */
[----:B------:R-:W-:Y:S02]  /*0630*/  HFMA2 R6, -RZ, RZ, 0, 2.384185791015625e-07 ;  /* 0x00000004ff067431 */ /* 0x000fe400000001ff */
[----:B0-----:R-:W-:Y:S01]  /*0640*/  IMAD.WIDE R24, R3, 0x4, R24 ;  /* 0x0000000403187825 */ /* 0x001fe200078e0218 */
[----:B------:R-:W0:Y:S03]  /*0650*/  LDC.64 R16, c[0x0][0x3c0] ;  /* 0x0000f000ff107b82 */ /* 0x000e260000000a00 */
[----:B------:R-:W-:-:S05]  /*0660*/  FFMA R27, R27, R28, R2 ;  /* 0x0000001c1b1b7223 */ /* 0x000fca0000000002 */
[----:B------:R2:W-:Y:S01]  /*0670*/  STG.E desc[UR4][R10.64], R27 ;  /* 0x0000001b0a007986 */ /* 0x0005e2000c101904 */
[----:B------:R-:W-:-:S03]  /*0680*/  IMAD.WIDE R6, R3, R6, UR22 ;  /* 0x0000001603067e25 */ /* 0x000fc6000f8e0206 */
[----:B------:R-:W3:Y:S04]  /*0690*/  LDG.E R24, desc[UR4][R24.64] ;  /* 0x0000000418187981 */ /* 0x000ee8000c1e1900 */
[----:B------:R-:W4:Y:S04]  /*06a0*/  LDG.E R2, desc[UR4][R18.64] ;  /* 0x0000000412027981 */ /* 0x000f28000c1e1900 */
[----:B------:R-:W4:Y:S01]  /*06b0*/  LDG.E R29, desc[UR4][R6.64] ;  /* 0x00000004061d7981 */ /* 0x000f22000c1e1900 */
[----:B-1----:R-:W-:-:S04]  /*06c0*/  IMAD.WIDE R20, R3, 0x4, R20 ;  /* 0x0000000403147825 */ /* 0x002fc800078e0214 */
[----:B0-----:R-:W-:-:S04]  /*06d0*/  IMAD.WIDE R16, R3, 0x4, R16 ;  /* 0x0000000403107825 */ /* 0x001fc800078e0210 */
[----:B---3--:R-:W-:-:S04]  /*06e0*/  FMUL R5, R5, R24 ;  /* 0x0000001805057220 */ /* 0x008fc80000400000 */
[----:B----4-:R-:W-:-:S05]  /*06f0*/  FFMA R29, R2, R29, R5 ;  /* 0x0000001d021d7223 */ /* 0x010fca0000000005 */
[----:B------:R0:W-:Y:S04]  /*0700*/  STG.E desc[UR4][R6.64], R29 ;  /* 0x0000001d06007986 */ /* 0x0001e8000c101904 */
[----:B------:R-:W3:Y:S04]  /*0710*/  LDG.E R2, desc[UR4][R22.64] ;  /* 0x0000000416027981 */ /* 0x000ee8000c1e1900 */
[----:B------:R-:W3:Y:S04]  /*0720*/  LDG.E R5, desc[UR4][R22.64+-0x4] ;  /* 0xfffffc0416057981 */ /* 0x000ee8000c1e1900 */
[----:B------:R-:W4:Y:S04]  /*0730*/  LDG.E R26, desc[UR4][R22.64+0x4] ;  /* 0x00000404161a7981 */ /* 0x000f28000c1e1900 */
[----:B------:R-:W4:Y:S04]  /*0740*/  LDG.E R25, desc[UR4][R22.64+-0x8] ;  /* 0xfffff80416197981 */ /* 0x000f28000c1e1900 */
[----:B------:R-:W5:Y:S04]  /*0750*/  LDG.E R24, desc[UR4][R22.64+0x8] ;  /* 0x0000080416187981 */ /* 0x000f68000c1e1900 */
[----:B--2---:R1:W5:Y:S04]  /*0760*/  LDG.E R27, desc[UR4][R22.64+-0xc] ;  /* 0xfffff404161b7981 */ /* 0x004368000c1e1900 */
[----:B------:R-:W2:Y:S04]  /*0770*/  LDG.E R20, desc[UR4][R20.64] ;  /* 0x0000000414147981 */ /* 0x000ea8000c1e1900 */
[----:B------:R-:W2:Y:S04]  /*0780*/  LDG.E R14, desc[UR4][R14.64] ;  /* 0x000000040e0e7981 */ /* 0x000ea8000c1e1900 */
[----:B0-----:R-:W2:Y:S01]  /*0790*/  LDG.E R29, desc[UR4][R16.64] ;  /* 0x00000004101d7981 */ /* 0x001ea2000c1e1900 */
[----:B-1----:R-:W-:-:S05]  /*07a0*/  MOV R22, 0x4 ;  /* 0x0000000400167802 */ /* 0x002fca0000000f00 */
[----:B------:R-:W-:-:S04]  /*07b0*/  IMAD.WIDE R22, R3, R22, UR8 ;  /* 0x0000000803167e25 */ /* 0x000fc8000f8e0216 */
[----:B---3--:R-:W-:-:S04]  /*07c0*/  FADD R2, R2, -R5 ;  /* 0x8000000502027221 */ /* 0x008fc80000000000 */
[----:B------:R-:W-:Y:S01]  /*07d0*/  FFMA R2, R2, UR6, RZ ;  /* 0x0000000602027c23 */ /* 0x000fe200080000ff */
[----:B----4-:R-:W-:-:S04]  /*07e0*/  FADD R25, R26, -R25 ;  /* 0x800000191a197221 */ /* 0x010fc80000000000 */
[----:B------:R-:W-:Y:S01]  /*07f0*/  FFMA R2, R25, UR12, R2 ;  /* 0x0000000c19027c23 */ /* 0x000fe20008000002 */
[----:B-----5:R-:W-:-:S04]  /*0800*/  FADD R27, R24, -R27 ;  /* 0x8000001b181b7221 */ /* 0x020fc80000000000 */
[----:B------:R-:W-:-:S04]  /*0810*/  FFMA R27, R27, UR13, R2 ;  /* 0x0000000d1b1b7c23 */ /* 0x000fc80008000002 */
[----:B--2---:R-:W-:Y:S02]  /*0820*/  FMUL R27, R27, R20 ;  /* 0x000000141b1b7220 */ /* 0x004fe40000400000 */
[----:B------:R-:W0:Y:S02]  /*0830*/  LDC.64 R20, c[0x0][0x488] ;  /* 0x00012200ff147b82 */ /* 0x000e240000000a00 */
[----:B------:R-:W-:Y:S01]  /*0840*/  FFMA R29, R14, R29, R27 ;  /* 0x0000001d0e1d7223 */ /* 0x000fe2000000001b */
[----:B------:R-:W-:Y:S01]  /*0850*/  HFMA2 R27, -RZ, RZ, 0, 2.384185791015625e-07 ;  /* 0x00000004ff1b7431 */ /* 0x000fe200000001ff */
[----:B------:R-:W-:Y:S01]  /*0860*/  IADD3 R2, PT, PT, R3, -R4, RZ ;  /* 0x8000000403027210 */ /* 0x000fe20007ffe0ff */
[----:B------:R-:W-:-:S03]  /*0870*/  IMAD.WIDE R24, R4, 0x4, R22 ;  /* 0x0000000404187825 */ /* 0x000fc600078e0216 */
[----:B------:R-:W1:Y:S01]  /*0880*/  LDC.64 R14, c[0x0][0x3c8] ;  /* 0x0000f200ff0e7b82 */ /* 0x000e620000000a00 */
[----:B------:R2:W-:Y:S04]  /*0890*/  STG.E desc[UR4][R16.64], R29 ;  /* 0x0000001d10007986 */ /* 0x0005e8000c101904 */
[----:B------:R3:W4:Y:S04]  /*08a0*/  LDG.E R5, desc[UR4][R22.64] ;  /* 0x0000000416057981 */ /* 0x000728000c1e1900 */
[----:B------:R-:W5:Y:S01]  /*08b0*/  LDG.E R18, desc[UR4][R18.64] ;  /* 0x0000000412127981 */ /* 0x000f62000c1e1900 */
[----:B---3--:R-:W-:-:S03]  /*08c0*/  IMAD.WIDE R22, R2, R27, UR8 ;  /* 0x0000000802167e25 */ /* 0x008fc6000f8e021b */
[----:B------:R3:W4:Y:S01]  /*08d0*/  LDG.E R2, desc[UR4][R24.64] ;  /* 0x0000000418027981 */ /* 0x000722000c1e1900 */
[----:B------:R-:W-:-:S03]  /*08e0*/  IMAD.WIDE R26, R4, 0x4, R24 ;  /* 0x00000004041a7825 */ /* 0x000fc600078e0218 */
[----:B------:R-:W5:Y:S01]  /*08f0*/  LDG.E R22, desc[UR4][R22.64] ;  /* 0x0000000416167981 */ /* 0x000f62000c1e1900 */
[----:B---3--:R-:W-:Y:S01]  /*0900*/  MOV R25, 0x4 ;  /* 0x0000000400197802 */ /* 0x008fe20000000f00 */
[----:B--2---:R-:W-:Y:S02]  /*0910*/  IMAD.WIDE R28, R4, 0x4, R26 ;  /* 0x00000004041c7825 */ /* 0x004fe400078e021a */
[----:B------:R-:W5:Y:S02]  /*0920*/  LDG.E R27, desc[UR4][R26.64] ;  /* 0x000000041a1b7981 */ /* 0x000f64000c1e1900 */
[----:B------:R-:W-:Y:S02]  /*0930*/  IMAD.WIDE R24, R0, R25, UR8 ;  /* 0x0000000800187e25 */ /* 0x000fe4000f8e0219 */
[----:B------:R-:W2:Y:S02]  /*0940*/  LDG.E R28, desc[UR4][R28.64] ;  /* 0x000000041c1c7981 */ /* 0x000ea4000c1e1900 */
[----:B0-----:R-:W-:-:S02]  /*0950*/  IMAD.WIDE R20, R3, 0x4, R20 ;  /* 0x0000000403147825 */ /* 0x001fc400078e0214 */
[----:B------:R-:W2:Y:S02]  /*0960*/  LDG.E R4, desc[UR4][R24.64] ;  /* 0x0000000418047981 */ /* 0x000ea4000c1e1900 */
[----:B-1----:R-:W-:Y:S02]  /*0970*/  IMAD.WIDE R14, R3, 0x4, R14 ;  /* 0x00000004030e7825 */ /* 0x002fe400078e020e */
[----:B------:R-:W3:Y:S04]  /*0980*/  LDG.E R20, desc[UR4][R20.64] ;  /* 0x0000000414147981 */ /* 0x000ee8000c1e1900 */
[----:B------:R-:W3:Y:S01]  /*0990*/  LDG.E R23, desc[UR4][R14.64] ;  /* 0x000000040e177981 */ /* 0x000ee2000c1e1900 */
[----:B----4-:R-:W-:-:S04]  /*09a0*/  FADD R0, R2, -R5 ;  /* 0x8000000502007221 */ /* 0x010fc80000000000 */
[----:B------:R-:W-:Y:S01]  /*09b0*/  FFMA R0, R0, UR6, RZ ;  /* 0x0000000600007c23 */ /* 0x000fe200080000ff */
[----:B-----5:R-:W-:-:S04]  /*09c0*/  FADD R5, R27, -R22 ;  /* 0x800000161b057221 */ /* 0x020fc80000000000 */
[----:B------:R-:W-:Y:S01]  /*09d0*/  FFMA R0, R5, UR12, R0 ;  /* 0x0000000c05007c23 */ /* 0x000fe20008000000 */
[----:B--2---:R-:W-:-:S04]  /*09e0*/  FADD R5, R28, -R4 ;  /* 0x800000041c057221 */ /* 0x004fc80000000000 */
[----:B------:R-:W-:Y:S02]  /*09f0*/  FFMA R5, R5, UR13, R0 ;  /* 0x0000000d05057c23 */ /* 0x000fe40008000000 */
[----:B------:R-:W0:Y:S02]  /*0a00*/  LDC R0, c[0x0][0x438] ;  /* 0x00010e00ff007b82 */ /* 0x000e240000000800 */
[----:B---3--:R-:W-:-:S04]  /*0a10*/  FMUL R5, R5, R20 ;  /* 0x0000001405057220 */ /* 0x008fc80000400000 */
[----:B------:R-:W-:Y:S02]  /*0a20*/  FFMA R23, R18, R23, R5 ;  /* 0x0000001712177223 */ /* 0x000fe40000000005 */
[----:B------:R-:W1:Y:S03]  /*0a30*/  LDC.64 R4, c[0x0][0x3f0] ;  /* 0x0000fc00ff047b82 */ /* 0x000e660000000a00 */
[----:B------:R2:W-:Y:S04]  /*0a40*/  STG.E desc[UR4][R14.64], R23 ;  /* 0x000000170e007986 */ /* 0x0005e8000c101904 */
[----:B------:R-:W3:Y:S01]  /*0a50*/  LDG.E R16, desc[UR4][R16.64] ;  /* 0x0000000410107981 */ /* 0x000ee2000c1e1900 */
[----:B------:R-:W-:Y:S01]  /*0a60*/  HFMA2 R19, -RZ, RZ, 0, 2.384185791015625e-07 ;  /* 0x00000004ff137431 */ /* 0x000fe200000001ff */
[C---:B0-----:R-:W-:Y:S01]  /*0a70*/  ISETP.NE.AND P0, PT, R3.reuse, R0, PT ;  /* 0x000000000300720c */ /* 0x041fe20003f05270 */
[----:B-1----:R-:W-:-:S12]  /*0a80*/  IMAD.WIDE R4, R3, 0x4, R4 ;  /* 0x0000000403047825 */ /* 0x002fd800078e0204 */
[----:B------:R-:W-:Y:S01]  /*0a90*/  @!P0 IMAD.WIDE R18, R0, R19, UR16 ;  /* 0x0000001000128e25 */ /* 0x000fe2000f8e0213 */
[----:B------:R-:W0:Y:S03]  /*0aa0*/  @!P0 LDC R27, c[0x0][0x43c] ;  /* 0x00010f00ff1b8b82 */ /* 0x000e260000000800 */
[----:B---3--:R-:W-:-:S05]  /*0ab0*/  FADD R21, R23, R16 ;  /* 0x0000001017157221 */ /* 0x008fca0000000000 */
[----:B------:R1:W-:Y:S04]  /*0ac0*/  STG.E desc[UR4][R4.64], R21 ;  /* 0x0000001504007986 */ /* 0x0003e8000c101904 */
[----:B------:R-:W0:Y:S01]  /*0ad0*/  @!P0 LDG.E R2, desc[UR4][R18.64] ;  /* 0x0000000412028981 */ /* 0x000e22000c1e1900 */
[----:B--2---:R-:W-:-:S05]  /*0ae0*/  MOV R15, 0x4 ;  /* 0x00000004000f7802 */ /* 0x004fca0000000f00 */
[----:B------:R-:W-:-:S04]  /*0af0*/  @!P0 IMAD.WIDE R14, R0, R15, UR18 ;  /* 0x00000012000e8e25 */ /* 0x000fc8000f8e020f */
[----:B0-----:R-:W-:-:S05]  /*0b00*/  @!P0 FFMA R23, R27, 0.25, R2 ;  /* 0x3e8000001b178823 */ /* 0x001fca0000000002 */
[----:B------:R-:W-:Y:S04]  /*0b10*/  @!P0 STG.E desc[UR4][R18.64], R23 ;  /* 0x0000001712008986 */ /* 0x000fe8000c101904 */
[----:B------:R-:W2:Y:S01]  /*0b20*/  @!P0 LDG.E R2, desc[UR4][R14.64] ;  /* 0x000000040e028981 */ /* 0x000ea2000c1e1900 */
[----:B------:R-:W-:-:S05]  /*0b30*/  HFMA2 R17, -RZ, RZ, 0, 2.384185791015625e-07 ;  /* 0x00000004ff117431 */ /* 0x000fca00000001ff */
[----:B------:R-:W-:-:S04]  /*0b40*/  @!P0 IMAD.WIDE R16, R0, R17, UR20 ;  /* 0x0000001400108e25 */ /* 0x000fc8000f8e0211 */
[----:B--2---:R-:W-:-:S05]  /*0b50*/  @!P0 FFMA R25, R27, 0.25, R2 ;  /* 0x3e8000001b198823 */ /* 0x004fca0000000002 */
[----:B------:R0:W-:Y:S04]  /*0b60*/  @!P0 STG.E desc[UR4][R14.64], R25 ;  /* 0x000000190e008986 */ /* 0x0001e8000c101904 */
[----:B------:R-:W2:Y:S01]  /*0b70*/  @!P0 LDG.E R2, desc[UR4][R16.64] ;  /* 0x0000000410028981 */ /* 0x000ea2000c1e1900 */
[----:B-1----:R-:W-:-:S05]  /*0b80*/  MOV R5, 0x4 ;  /* 0x0000000400057802 */ /* 0x002fca0000000f00 */
[----:B------:R-:W-:Y:S01]  /*0b90*/  @!P0 IMAD.WIDE R4, R0, R5, UR22 ;  /* 0x0000001600048e25 */ /* 0x000fe2000f8e0205 */
[----:B0-----:R-:W0:Y:S03]  /*0ba0*/  LDC.64 R14, c[0x0][0x3e0] ;  /* 0x0000f800ff0e7b82 */ /* 0x001e260000000a00 */
[----:B--2---:R-:W-:-:S05]  /*0bb0*/  @!P0 FFMA R21, R27, 0.25, R2 ;  /* 0x3e8000001b158823 */ /* 0x004fca0000000002 */
[----:B------:R1:W-:Y:S04]  /*0bc0*/  @!P0 STG.E desc[UR4][R16.64], R21 ;  /* 0x0000001510008986 */ /* 0x0003e8000c101904 */
[----:B------:R-:W2:Y:S01]  /*0bd0*/  @!P0 LDG.E R0, desc[UR4][R4.64] ;  /* 0x0000000404008981 */ /* 0x000ea2000c1e1900 */
[----:B0-----:R-:W-:Y:S01]  /*0be0*/  IMAD.WIDE R14, R3, 0x4, R14 ;  /* 0x00000004030e7825 */ /* 0x001fe200078e020e */
[----:B-1----:R-:W0:Y:S03]  /*0bf0*/  LDC.64 R16, c[0x0][0x3e8] ;  /* 0x0000fa00ff107b82 */ /* 0x002e260000000a00 */
[----:B--2---:R-:W-:-:S05]  /*0c00*/  @!P0 FFMA R19, R27, 0.25, R0 ;  /* 0x3e8000001b138823 */ /* 0x004fca0000000000 */
[----:B------:R1:W-:Y:S04]  /*0c10*/  @!P0 STG.E desc[UR4][R4.64], R19 ;  /* 0x0000001304008986 */ /* 0x0003e8000c101904 */
[----:B------:R-:W2:Y:S04]  /*0c20*/  LDG.E R12, desc[UR4][R12.64] ;  /* 0x000000040c0c7981 */ /* 0x000ea8000c1e1900 */
[----:B------:R-:W2:Y:S02]  /*0c30*/  LDG.E R11, desc[UR4][R10.64] ;  /* 0x000000040a0b7981 */ /* 0x000ea4000c1e1900 */
[----:B--2---:R-:W-:-:S05]  /*0c40*/  FADD R23, R12, R11 ;  /* 0x0000000b0c177221 */ /* 0x004fca0000000000 */
[----:B------:R-:W-:Y:S04]  /*0c50*/  STG.E desc[UR4][R14.64], R23 ;  /* 0x000000170e007986 */ /* 0x000fe8000c101904 */
[----:B------:R-:W1:Y:S04]  /*0c60*/  LDG.E R8, desc[UR4][R8.64] ;  /* 0x0000000408087981 */ /* 0x000e68000c1e1900 */
[----:B------:R-:W1:Y:S01]  /*0c70*/  LDG.E R7, desc[UR4][R6.64] ;  /* 0x0000000406077981 */ /* 0x000e62000c1e1900 */
[----:B0-----:R-:W-:-:S04]  /*0c80*/  IMAD.WIDE R2, R3, 0x4, R16 ;  /* 0x0000000403027825 */ /* 0x001fc800078e0210 */
[----:B-1----:R-:W-:-:S05]  /*0c90*/  FADD R5, R8, R7 ;  /* 0x0000000708057221 */ /* 0x002fca0000000000 */
[----:B------:R-:W-:Y:S01]  /*0ca0*/  STG.E desc[UR4][R2.64], R5 ;  /* 0x0000000502007986 */ /* 0x000fe2000c101904 */
[----:B------:R-:W-:Y:S05]  /*0cb0*/  EXIT ;  /* 0x000000000000794d */ /* 0x000fea0003800000 */
.L_x_0:
[----:B------:R-:W-:-:S00]  /*0cc0*/  BRA `(.L_x_0) ;  /* 0xfffffffc00fc7947 */ /* 0x000fc0000383ffff */
[----:B------:R-:W-:-:S00]  /*0cd0*/  NOP ;  /* 0x0000000000007918 */ /* 0x000fc00000000000 */
        /* <DEDUP_REMOVED lines=10> */
.L_x_79:


//--------------------- .text._Z8vel_eval4wave3dim5coeff6factori --------------------------
	.section	.text._Z8vel_eval4wave3dim5coeff6factori,"ax",@progbits
	.align	128
        .global         _Z8vel_eval4wave3dim5coeff6factori
        .type           _Z8vel_eval4wave3dim5coeff6factori,@function
        .size           _Z8vel_eval4wave3dim5coeff6factori,(.L_x_80 - _Z8vel_eval4wave3dim5coeff6factori)
        .other          _Z8vel_eval4wave3dim5coeff6factori,@"STO_CUDA_ENTRY STV_DEFAULT"
_Z8vel_eval4wave3dim5coeff6factori:
.text._Z8vel_eval4wave3dim5coeff6factori:
        /* <DEDUP_REMOVED lines=17> */
[----:B------:R-:W0:Y:S01]  /*0110*/  LDC.64 R10, c[0x0][0x3e0] ;  /* 0x0000f800ff0a7b82 */ /* 0x000e220000000a00 */
[----:B------:R-:W1:Y:S01]  /*0120*/  LDCU.64 UR4, c[0x0][0x358] ;  /* 0x00006b00ff0477ac */ /* 0x000e620008000a00 */
[----:B------:R-:W-:Y:S01]  /*0130*/  IMAD R3, R0, R12, R3 ;  /* 0x0000000c00037224 */ /* 0x000fe200078e0203 */
[----:B------:R-:W2:Y:S05]  /*0140*/  LDCU UR6, c[0x0][0x42c] ;  /* 0x00008580ff0677ac */ /* 0x000eaa0008000800 */
[----:B------:R-:W3:Y:S01]  /*0150*/  LDC.64 R6, c[0x0][0x448] ;  /* 0x00011200ff067b82 */ /* 0x000ee20000000a00 */
[----:B------:R-:W4:Y:S07]  /*0160*/  LDCU.64 UR8, c[0x0][0x430] ;  /* 0x00008600ff0877ac */ /* 0x000f2e0008000a00 */
[----:B------:R-:W5:Y:S08]  /*0170*/  LDC.64 R8, c[0x0][0x438] ;  /* 0x00010e00ff087b82 */ /* 0x000f700000000a00 */
[----:B------:R-:W2:Y:S01]  /*0180*/  LDC.64 R16, c[0x0][0x380] ;  /* 0x0000e000ff107b82 */ /* 0x000ea20000000a00 */
[----:B0-----:R-:W-:-:S05]  /*0190*/  IMAD.WIDE R10, R3, 0x4, R10 ;  /* 0x00000004030a7825 */ /* 0x001fca00078e020a */
[----:B-1----:R-:W4:Y:S02]  /*01a0*/  LDG.E R0, desc[UR4][R10.64] ;  /* 0x000000040a007981 */ /* 0x002f24000c1e1900 */
[----:B------:R-:W0:Y:S02]  /*01b0*/  LDC.64 R28, c[0x0][0x3f0] ;  /* 0x0000fc00ff1c7b82 */ /* 0x000e240000000a00 */
[----:B------:R-:W4:Y:S04]  /*01c0*/  LDG.E R13, desc[UR4][R10.64+-0x4] ;  /* 0xfffffc040a0d7981 */ /* 0x000f28000c1e1900 */
[----:B------:R-:W4:Y:S04]  /*01d0*/  LDG.E R14, desc[UR4][R10.64+0x4] ;  /* 0x000004040a0e7981 */ /* 0x000f28000c1e1900 */
[----:B------:R-:W4:Y:S01]  /*01e0*/  LDG.E R15, desc[UR4][R10.64+-0x8] ;  /* 0xfffff8040a0f7981 */ /* 0x000f22000c1e1900 */
[----:B---3--:R-:W-:-:S03]  /*01f0*/  IMAD.WIDE R6, R3, 0x4, R6 ;  /* 0x0000000403067825 */ /* 0x008fc600078e0206 */
[----:B------:R-:W3:Y:S04]  /*0200*/  LDG.E R2, desc[UR4][R10.64+0x8] ;  /* 0x000008040a027981 */ /* 0x000ee8000c1e1900 */
[----:B------:R1:W3:Y:S01]  /*0210*/  LDG.E R19, desc[UR4][R10.64+-0xc] ;  /* 0xfffff4040a137981 */ /* 0x0002e2000c1e1900 */
[----:B-----5:R-:W-:-:S03]  /*0220*/  IMAD.WIDE R8, R3, 0x4, R8 ;  /* 0x0000000403087825 */ /* 0x020fc600078e0208 */
[----:B------:R-:W5:Y:S01]  /*0230*/  LDG.E R21, desc[UR4][R6.64] ;  /* 0x0000000406157981 */ /* 0x000f62000c1e1900 */
[----:B--2---:R-:W-:-:S03]  /*0240*/  IMAD.WIDE R16, R3, 0x4, R16 ;  /* 0x0000000403107825 */ /* 0x004fc600078e0210 */
[----:B------:R-:W2:Y:S04]  /*0250*/  LDG.E R5, desc[UR4][R8.64] ;  /* 0x0000000408057981 */ /* 0x000ea8000c1e1900 */
[----:B------:R-:W2:Y:S01]  /*0260*/  LDG.E R4, desc[UR4][R16.64] ;  /* 0x0000000410047981 */ /* 0x000ea2000c1e1900 */
[----:B-1----:R-:W-:Y:S01]  /*0270*/  IADD3 R10, PT, PT, -R12, RZ, RZ ;  /* 0x000000ff0c0a7210 */ /* 0x002fe20007ffe1ff */
[----:B----4-:R-:W-:-:S04]  /*0280*/  FADD R0, R0, -R13 ;  /* 0x8000000d00007221 */ /* 0x010fc80000000000 */
[----:B------:R-:W-:Y:S01]  /*0290*/  FFMA R0, R0, UR6, RZ ;  /* 0x0000000600007c23 */ /* 0x000fe200080000ff */
[----:B------:R-:W-:-:S04]  /*02a0*/  FADD R15, R14, -R15 ;  /* 0x8000000f0e0f7221 */ /* 0x000fc80000000000 */
[----:B------:R-:W-:Y:S01]  /*02b0*/  FFMA R0, R15, UR8, R0 ;  /* 0x000000080f007c23 */ /* 0x000fe20008000000 */
[----:B---3--:R-:W-:-:S04]  /*02c0*/  FADD R19, R2, -R19 ;  /* 0x8000001302137221 */ /* 0x008fc80000000000 */
[----:B------:R-:W-:Y:S01]  /*02d0*/  FFMA R0, R19, UR9, R0 ;  /* 0x0000000913007c23 */ /* 0x000fe20008000000 */
[----:B0-----:R-:W-:-:S04]  /*02e0*/  IMAD.WIDE R14, R3, 0x4, R28 ;  /* 0x00000004030e7825 */ /* 0x001fc800078e021c */
[----:B-----5:R-:W-:Y:S01]  /*02f0*/  FMUL R2, R0, R21 ;  /* 0x0000001500027220 */ /* 0x020fe20000400000 */
[----:B------:R-:W-:-:S03]  /*0300*/  LEA R0, R10, R3, 0x1 ;  /* 0x000000030a007211 */ /* 0x000fc600078e08ff */
[----:B--2---:R-:W-:Y:S01]  /*0310*/  FFMA R19, R5, R4, R2 ;  /* 0x0000000405137223 */ /* 0x004fe20000000002 */
[----:B------:R-:W-:Y:S01]  /*0320*/  IADD3 R2, PT, PT, R3, -R12, RZ ;  /* 0x8000000c03027210 */ /* 0x000fe20007ffe0ff */
[----:B------:R-:W-:-:S04]  /*0330*/  IMAD.WIDE R26, R0, 0x4, R28 ;  /* 0x00000004001a7825 */ /* 0x000fc800078e021c */
[----:B------:R-:W-:Y:S01]  /*0340*/  IMAD.WIDE R22, R12, 0x4, R14 ;  /* 0x000000040c167825 */ /* 0x000fe200078e020e */
[----:B------:R0:W-:Y:S03]  /*0350*/  STG.E desc[UR4][R16.64], R19 ;  /* 0x0000001310007986 */ /* 0x0001e6000c101904 */
[----:B------:R-:W-:Y:S01]  /*0360*/  IMAD.WIDE R10, R2, 0x4, R28 ;  /* 0x00000004020a7825 */ /* 0x000fe200078e021c */
[----:B------:R-:W2:Y:S04]  /*0370*/  LDG.E R26, desc[UR4][R26.64] ;  /* 0x000000041a1a7981 */ /* 0x000ea8000c1e1900 */
[----:B------:R-:W2:Y:S04]  /*0380*/  LDG.E R25, desc[UR4][R22.64] ;  /* 0x0000000416197981 */ /* 0x000ea8000c1e1900 */
[----:B------:R1:W3:Y:S01]  /*0390*/  LDG.E R13, desc[UR4][R10.64] ;  /* 0x000000040a0d7981 */ /* 0x0002e2000c1e1900 */
[-C--:B------:R-:W-:Y:S01]  /*03a0*/  IADD3 R5, PT, PT, R3, R12.reuse, RZ ;  /* 0x0000000c03057210 */ /* 0x080fe20007ffe0ff */
[----:B0-----:R-:W0:Y:S02]  /*03b0*/  LDC.64 R18, c[0x0][0x440] ;  /* 0x00011000ff127b82 */ /* 0x001e240000000a00 */
[----:B------:R-:W3:Y:S01]  /*03c0*/  LDG.E R4, desc[UR4][R14.64] ;  /* 0x000000040e047981 */ /* 0x000ee2000c1e1900 */
[----:B------:R-:W-:-:S05]  /*03d0*/  IADD3 R21, PT, PT, R5, R12, RZ ;  /* 0x0000000c05157210 */ /* 0x000fca0007ffe0ff */
[----:B------:R-:W-:Y:S01]  /*03e0*/  IMAD R21, R12, -0x5, R21 ;  /* 0xfffffffb0c157824 */ /* 0x000fe200078e0215 */
[----:B-1----:R-:W1:Y:S03]  /*03f0*/  LDC.64 R10, c[0x0][0x388] ;  /* 0x0000e200ff0a7b82 */ /* 0x002e660000000a00 */
[----:B------:R-:W-:-:S05]  /*0400*/  IMAD.WIDE R28, R21, 0x4, R28 ;  /* 0x00000004151c7825 */ /* 0x000fca00078e021c */
[----:B------:R-:W4:Y:S01]  /*0410*/  LDC.64 R20, c[0x0][0x450] ;  /* 0x00011400ff147b82 */ /* 0x000f220000000a00 */
[----:B------:R-:W-:Y:S01]  /*0420*/  IMAD.WIDE R22, R12, 0x4, R22 ;  /* 0x000000040c167825 */ /* 0x000fe200078e0216 */
[----:B------:R-:W5:Y:S05]  /*0430*/  LDG.E R24, desc[UR4][R28.64] ;  /* 0x000000041c187981 */ /* 0x000f6a000c1e1900 */
[----:B------:R-:W5:Y:S01]  /*0440*/  LDG.E R23, desc[UR4][R22.64] ;  /* 0x0000000416177981 */ /* 0x000f62000c1e1900 */
[----:B0-----:R-:W-:-:S04]  /*0450*/  IMAD.WIDE R18, R3, 0x4, R18 ;  /* 0x0000000403127825 */ /* 0x001fc800078e0212 */
[----:B-1----:R-:W-:-:S05]  /*0460*/  IMAD.WIDE R10, R3, 0x4, R10 ;  /* 0x00000004030a7825 */ /* 0x002fca00078e020a */
[----:B------:R-:W5:Y:S01]  /*0470*/  LDG.E R28, desc[UR4][R10.64] ;  /* 0x000000040a1c7981 */ /* 0x000f62000c1e1900 */
[----:B----4-:R-:W-:-:S04]  /*0480*/  IMAD.WIDE R20, R3, 0x4, R20 ;  /* 0x0000000403147825 */ /* 0x010fc800078e0214 */
[----:B--2---:R-:W-:Y:S02]  /*0490*/  FADD R25, R25, -R26 ;  /* 0x8000001a19197221 */ /* 0x004fe40000000000 */
[----:B------:R-:W2:Y:S01]  /*04a0*/  LDG.E R26, desc[UR4][R20.64] ;  /* 0x00000004141a7981 */ /* 0x000ea2000c1e1900 */
[----:B---3--:R-:W-:-:S03]  /*04b0*/  FADD R4, R4, -R13 ;  /* 0x8000000d04047221 */ /* 0x008fc60000000000 */
[----:B------:R-:W3:Y:S01]  /*04c0*/  LDG.E R13, desc[UR4][R18.64] ;  /* 0x00000004120d7981 */ /* 0x000ee2000c1e1900 */
[----:B------:R-:W-:-:S04]  /*04d0*/  FFMA R4, R4, UR6, RZ ;  /* 0x0000000604047c23 */ /* 0x000fc800080000ff */
[----:B------:R-:W-:Y:S01]  /*04e0*/  FFMA R4, R25, UR8, R4 ;  /* 0x0000000819047c23 */ /* 0x000fe20008000004 */
[----:B-----5:R-:W-:-:S04]  /*04f0*/  FADD R23, R23, -R24 ;  /* 0x8000001817177221 */ /* 0x020fc80000000000 */
[----:B------:R-:W-:-:S04]  /*0500*/  FFMA R23, R23, UR9, R4 ;  /* 0x0000000917177c23 */ /* 0x000fc80008000004 */
[----:B--2---:R-:W-:Y:S02]  /*0510*/  FMUL R26, R23, R26 ;  /* 0x0000001a171a7220 */ /* 0x004fe40000400000 */
[----:B------:R-:W0:Y:S02]  /*0520*/  LDC.64 R22, c[0x0][0x390] ;  /* 0x0000e400ff167b82 */ /* 0x000e240000000a00 */
[----:B---3--:R-:W-:-:S06]  /*0530*/  FFMA R13, R13, R28, R26 ;  /* 0x0000001c0d0d7223 */ /* 0x008fcc000000001a */
[----:B------:R-:W1:Y:S01]  /*0540*/  LDC.64 R28, c[0x0][0x3d0] ;  /* 0x0000f400ff1c7b82 */ /* 0x000e620000000a00 */
[----:B------:R0:W-:Y:S04]  /*0550*/  STG.E desc[UR4][R10.64], R13 ;  /* 0x0000000d0a007986 */ /* 0x0001e8000c101904 */
[----:B------:R-:W2:Y:S01]  /*0560*/  LDG.E R16, desc[UR4][R16.64] ;  /* 0x0000000410107981 */ /* 0x000ea2000c1e1900 */
[----:B-1----:R-:W-:-:S04]  /*0570*/  IMAD.WIDE R28, R3, 0x4, R28 ;  /* 0x00000004031c7825 */ /* 0x002fc800078e021c */
[----:B0-----:R-:W-:-:S04]  /*0580*/  IMAD.WIDE R10, R3, 0x4, R22 ;  /* 0x00000004030a7825 */ /* 0x001fc800078e0216 */
[----:B--2---:R-:W-:-:S05]  /*0590*/  FADD R17, R13, R16 ;  /* 0x000000100d117221 */ /* 0x004fca0000000000 */
[----:B------:R0:W-:Y:S04]  /*05a0*/  STG.E desc[UR4][R28.64], R17 ;  /* 0x000000111c007986 */ /* 0x0001e8000c101904 */
[----:B------:R-:W2:Y:S04]  /*05b0*/  LDG.E R4, desc[UR4][R14.64+0x4] ;  /* 0x000004040e047981 */ /* 0x000ea8000c1e1900 */
[----:B------:R-:W2:Y:S04]  /*05c0*/  LDG.E R27, desc[UR4][R14.64] ;  /* 0x000000040e1b7981 */ /* 0x000ea8000c1e1900 */
[----:B------:R-:W3:Y:S01]  /*05d0*/  LDG.E R25, desc[UR4][R14.64+0x8] ;  /* 0x000008040e197981 */ /* 0x000ee2000c1e1900 */
[----:B0-----:R-:W0:Y:S03]  /*05e0*/  LDC.64 R16, c[0x0][0x3e8] ;  /* 0x0000fa00ff107b82 */ /* 0x001e260000000a00 */
[----:B------:R-:W3:Y:S04]  /*05f0*/  LDG.E R24, desc[UR4][R14.64+-0x4] ;  /* 0xfffffc040e187981 */ /* 0x000ee8000c1e1900 */
[----:B------:R-:W4:Y:S04]  /*0600*/  LDG.E R13, desc[UR4][R14.64+0xc] ;  /* 0x00000c040e0d7981 */ /* 0x000f28000c1e1900 */
[----:B------:R-:W4:Y:S04]  /*0610*/  LDG.E R26, desc[UR4][R14.64+-0x8] ;  /* 0xfffff8040e1a7981 */ /* 0x000f28000c1e1900 */
[----:B------:R-:W5:Y:S04]  /*0620*/  LDG.E R6, desc[UR4][R6.64] ;  /* 0x0000000406067981 */ /* 0x000f68000c1e1900 */
[----:B------:R-:W5:Y:S04]  /*0630*/  LDG.E R9, desc[UR4][R8.64] ;  /* 0x0000000408097981 */ /* 0x000f68000c1e1900 */
[----:B------:R-:W5:Y:S01]  /*0640*/  LDG.E R22, desc[UR4][R10.64] ;  /* 0x000000040a167981 */ /* 0x000f62000c1e1900 */
[----:B--2---:R-:W-:-:S04]  /*0650*/  FADD R4, R4, -R27 ;  /* 0x8000001b04047221 */ /* 0x004fc80000000000 */
[----:B------:R-:W-:Y:S01]  /*0660*/  FFMA R4, R4, UR6, RZ ;  /* 0x0000000604047c23 */ /* 0x000fe200080000ff */
[----:B---3--:R-:W-:-:S04]  /*0670*/  FADD R25, R25, -R24 ;  /* 0x8000001819197221 */ /* 0x008fc80000000000 */
[----:B------:R-:W-:Y:S01]  /*0680*/  FFMA R4, R25, UR8, R4 ;  /* 0x0000000819047c23 */ /* 0x000fe20008000004 */
[----:B----4-:R-:W-:-:S04]  /*0690*/  FADD R13, R13, -R26 ;  /* 0x8000001a0d0d7221 */ /* 0x010fc80000000000 */
[----:B------:R-:W-:-:S04]  /*06a0*/  FFMA R13, R13, UR9, R4 ;  /* 0x000000090d0d7c23 */ /* 0x000fc80008000004 */
[----:B-----5:R-:W-:Y:S01]  /*06b0*/  FMUL R14, R13, R6 ;  /* 0x000000060d0e7220 */ /* 0x020fe20000400000 */
[----:B0-----:R-:W-:Y:S02]  /*06c0*/  IMAD.WIDE R6, R5, 0x4, R16 ;  /* 0x0000000405067825 */ /* 0x001fe400078e0210 */
[----:B------:R-:W0:Y:S02]  /*06d0*/  LDC.64 R4, c[0x0][0x398] ;  /* 0x0000e600ff047b82 */ /* 0x000e240000000a00 */
[----:B------:R-:W-:Y:S01]  /*06e0*/  FFMA R27, R9, R22, R14 ;  /* 0x00000016091b7223 */ /* 0x000fe2000000000e */
[----:B------:R-:W-:-:S04]  /*06f0*/  IMAD.WIDE R22, R3, 0x4, R16 ;  /* 0x0000000403167825 */ /* 0x000fc800078e0210 */
[----:B------:R-:W-:Y:S01]  /*0700*/  IMAD.WIDE R8, R12, 0x4, R6 ;  /* 0x000000040c087825 */ /* 0x000fe200078e0206 */
[----:B------:R1:W-:Y:S03]  /*0710*/  STG.E desc[UR4][R10.64], R27 ;  /* 0x0000001b0a007986 */ /* 0x0003e6000c101904 */
[----:B------:R-:W-:Y:S01]  /*0720*/  IMAD.WIDE R14, R2, 0x4, R16 ;  /* 0x00000004020e7825 */ /* 0x000fe200078e0210 */
[----:B------:R-:W2:Y:S04]  /*0730*/  LDG.E R6, desc[UR4][R6.64] ;  /* 0x0000000406067981 */ /* 0x000ea8000c1e1900 */
[----:B------:R-:W2:Y:S01]  /*0740*/  LDG.E R13, desc[UR4][R22.64] ;  /* 0x00000004160d7981 */ /* 0x000ea2000c1e1900 */
[----:B------:R-:W-:-:S03]  /*0750*/  IMAD.WIDE R24, R12, 0x4, R8 ;  /* 0x000000040c187825 */ /* 0x000fc600078e0208 */
[----:B------:R-:W3:Y:S01]  /*0760*/  LDG.E R14, desc[UR4][R14.64] ;  /* 0x000000040e0e7981 */ /* 0x000ee2000c1e1900 */
[----:B------:R-:W-:-:S03]  /*0770*/  IMAD.WIDE R16, R0, 0x4, R16 ;  /* 0x0000000400107825 */ /* 0x000fc600078e0210 */
[----:B------:R-:W3:Y:S04]  /*0780*/  LDG.E R9, desc[UR4][R8.64] ;  /* 0x0000000408097981 */ /* 0x000ee8000c1e1900 */
[----:B------:R-:W4:Y:S04]  /*0790*/  LDG.E R24, desc[UR4][R24.64] ;  /* 0x0000000418187981 */ /* 0x000f28000c1e1900 */
[----:B------:R-:W4:Y:S01]  /*07a0*/  LDG.E R17, desc[UR4][R16.64] ;  /* 0x0000000410117981 */ /* 0x000f22000c1e1900 */
[----:B0-----:R-:W-:-:S03]  /*07b0*/  IMAD.WIDE R4, R3, 0x4, R4 ;  /* 0x0000000403047825 */ /* 0x001fc600078e0204 */
[----:B------:R-:W5:Y:S04]  /*07c0*/  LDG.E R21, desc[UR4][R20.64] ;  /* 0x0000000414157981 */ /* 0x000f68000c1e1900 */
[----:B------:R-:W5:Y:S04]  /*07d0*/  LDG.E R18, desc[UR4][R18.64] ;  /* 0x0000000412127981 */ /* 0x000f68000c1e1900 */
[----:B-1----:R-:W5:Y:S01]  /*07e0*/  LDG.E R27, desc[UR4][R4.64] ;  /* 0x00000004041b7981 */ /* 0x002f62000c1e1900 */
[----:B--2---:R-:W-:-:S04]  /*07f0*/  FADD R0, R6, -R13 ;  /* 0x8000000d06007221 */ /* 0x004fc80000000000 */
[----:B------:R-:W-:Y:S01]  /*0800*/  FFMA R0, R0, UR6, RZ ;  /* 0x0000000600007c23 */ /* 0x000fe200080000ff */
[----:B---3--:R-:W-:-:S04]  /*0810*/  FADD R7, R9, -R14 ;  /* 0x8000000e09077221 */ /* 0x008fc80000000000 */
[----:B------:R-:W-:Y:S01]  /*0820*/  FFMA R0, R7, UR8, R0 ;  /* 0x0000000807007c23 */ /* 0x000fe20008000000 */
[----:B----4-:R-:W-:-:S04]  /*0830*/  FADD R7, R24, -R17 ;  /* 0x8000001118077221 */ /* 0x010fc80000000000 */
[----:B------:R-:W-:-:S04]  /*0840*/  FFMA R0, R7, UR9, R0 ;  /* 0x0000000907007c23 */ /* 0x000fc80008000000 */
[----:B-----5:R-:W-:-:S04]  /*0850*/  FMUL R7, R0, R21 ;  /* 0x0000001500077220 */ /* 0x020fc80000400000 */
[----:B------:R-:W-:Y:S02]  /*0860*/  FFMA R27, R18, R27, R7 ;  /* 0x0000001b121b7223 */ /* 0x000fe40000000007 */
[----:B------:R-:W0:Y:S03]  /*0870*/  LDC.64 R6, c[0x0][0x3d8] ;  /* 0x0000f600ff067b82 */ /* 0x000e260000000a00 */
[----:B------:R-:W-:Y:S04]  /*0880*/  STG.E desc[UR4][R4.64], R27 ;  /* 0x0000001b04007986 */ /* 0x000fe8000c101904 */
[----:B------:R-:W2:Y:S01]  /*0890*/  LDG.E R10, desc[UR4][R10.64] ;  /* 0x000000040a0a7981 */ /* 0x000ea2000c1e1900 */
[----:B0-----:R-:W-:-:S04]  /*08a0*/  IMAD.WIDE R2, R3, 0x4, R6 ;  /* 0x0000000403027825 */ /* 0x001fc800078e0206 */
[----:B--2---:R-:W-:-:S05]  /*08b0*/  FADD R7, R27, R10 ;  /* 0x0000000a1b077221 */ /* 0x004fca0000000000 */
[----:B------:R-:W-:Y:S01]  /*08c0*/  STG.E desc[UR4][R2.64], R7 ;  /* 0x0000000702007986 */ /* 0x000fe2000c101904 */
[----:B------:R-:W-:Y:S05]  /*08d0*/  EXIT ;  /* 0x000000000000794d */ /* 0x000fea0003800000 */
.L_x_1:
        /* <DEDUP_REMOVED lines=10> */
.L_x_80:


//--------------------- .text._Z8pre_eval4wave5media3dim5coeff6factor --------------------------
	.section	.text._Z8pre_eval4wave5media3dim5coeff6factor,"ax",@progbits
	.align	128
        .global         _Z8pre_eval4wave5media3dim5coeff6factor
        .type           _Z8pre_eval4wave5media3dim5coeff6factor,@function
        .size           _Z8pre_eval4wave5media3dim5coeff6factor,(.L_x_78 - _Z8pre_eval4wave5media3dim5coeff6factor)
        .other          _Z8pre_eval4wave5media3dim5coeff6factor,@"STO_CUDA_ENTRY STV_DEFAULT"
_Z8pre_eval4wave5media3dim5coeff6factor:
.text._Z8pre_eval4wave5media3dim5coeff6factor:
[----:B------:R-:W-:Y:S01]  /*0000*/  LDC R1, c[0x0][0x37c] ;  /* 0x0000df00ff017b82 */ /* 0x000fe20000000800 */
[----:B------:R-:W0:Y:S07]  /*0010*/  S2R R0, SR_TID.Y ;  /* 0x0000000000007919 */ /* 0x000e2e0000002200 */
[----:B------:R-:W1:Y:S01]  /*0020*/  LDC R2, c[0x0][0x360] ;  /* 0x0000d800ff027b82 */ /* 0x000e620000000800 */
[----:B------:R-:W2:Y:S01]  /*0030*/  LDCU.64 UR6, c[0x0][0x418] ;  /* 0x00008300ff0677ac */ /* 0x000ea20008000a00 */
[----:B------:R-:W1:Y:S06]  /*0040*/  S2R R3, SR_TID.X ;  /* 0x0000000000037919 */ /* 0x000e6c0000002100 */
[----:B------:R-:W0:Y:S08]  /*0050*/  S2UR UR5, SR_CTAID.Y ;  /* 0x00000000000579c3 */ /* 0x000e300000002600 */
[----:B------:R-:W0:Y:S08]  /*0060*/  LDC R5, c[0x0][0x364] ;  /* 0x0000d900ff057b82 */ /* 0x000e300000000800 */
[----:B------:R-:W1:Y:S01]  /*0070*/  S2UR UR4, SR_CTAID.X ;  /* 0x00000000000479c3 */ /* 0x000e620000002500 */
[----:B0-----:R-:W-:-:S05]  /*0080*/  IMAD R0, R5, UR5, R0 ;  /* 0x0000000505007c24 */ /* 0x001fca000f8e0200 */
[----:B--2---:R-:W-:Y:S01]  /*0090*/  ISETP.GE.AND P0, PT, R0, UR7, PT ;  /* 0x0000000700007c0c */ /* 0x004fe2000bf06270 */
[----:B-1----:R-:W-:-:S05]  /*00a0*/  IMAD R3, R2, UR4, R3 ;  /* 0x0000000402037c24 */ /* 0x002fca000f8e0203 */
[----:B------:R-:W-:-:S13]  /*00b0*/  ISETP.GE.OR P0, PT, R3, UR6, P0 ;  /* 0x0000000603007c0c */ /* 0x000fda0008706670 */
[----:B------:R-:W-:Y:S05]  /*00c0*/  @P0 EXIT ;  /* 0x000000000000094d */ /* 0x000fea0003800000 */
[----:B------:R-:W0:Y:S01]  /*00d0*/  LDC.64 R10, c[0x0][0x400] ;  /* 0x00010000ff0a7b82 */ /* 0x000e220000000a00 */
[----:B------:R-:W1:Y:S01]  /*00e0*/  LDCU.64 UR4, c[0x0][0x358] ;  /* 0x00006b00ff0477ac */ /* 0x000e620008000a00 */
[----:B------:R-:W-:Y:S01]  /*00f0*/  IMAD R5, R0, UR6, R3 ;  /* 0x0000000600057c24 */ /* 0x000fe2000f8e0203 */
[----:B------:R-:W2:Y:S05]  /*0100*/  LDCU UR7, c[0x0][0x428] ;  /* 0x00008500ff0777ac */ /* 0x000eaa0008000800 */
[----:B------:R-:W3:Y:S08]  /*0110*/  LDC.64 R8, c[0x0][0x408] ;  /* 0x00010200ff087b82 */ /* 0x000ef00000000a00 */
[----:B------:R-:W4:Y:S01]  /*0120*/  LDC.64 R12, c[0x0][0x3f8] ;  /* 0x0000fe00ff0c7b82 */ /* 0x000f220000000a00 */
[----:B0-----:R-:W-:-:S06]  /*0130*/  IMAD.WIDE R10, R5, 0x4, R10 ;  /* 0x00000004050a7825 */ /* 0x001fcc00078e020a */
[----:B-1----:R-:W5:Y:S01]  /*0140*/  LDG.E R11, desc[UR4][R10.64] ;  /* 0x000000040a0b7981 */ /* 0x002f62000c1e1900 */
[----:B---3--:R-:W-:-:S05]  /*0150*/  IMAD.WIDE R8, R5, 0x4, R8 ;  /* 0x0000000405087825 */ /* 0x008fca00078e0208 */
[----:B------:R-:W5:Y:S01]  /*0160*/  LDG.E R2, desc[UR4][R8.64] ;  /* 0x0000000408027981 */ /* 0x000f62000c1e1900 */
[----:B----4-:R-:W-:-:S06]  /*0170*/  IMAD.WIDE R12, R5, 0x4, R12 ;  /* 0x00000004050c7825 */ /* 0x010fcc00078e020c */
[----:B------:R-:W3:Y:S01]  /*0180*/  LDG.E R13, desc[UR4][R12.64] ;  /* 0x000000040c0d7981 */ /* 0x000ee2000c1e1900 */
[----:B--2---:R-:W-:-:S06]  /*0190*/  UIADD3 UR6, UPT, UPT, UR7, 0x3, URZ ;  /* 0x0000000307067890 */ /* 0x004fcc000fffe0ff */
[----:B------:R-:W-:-:S04]  /*01a0*/  ISETP.LT.AND P0, PT, R3, UR6, PT ;  /* 0x0000000603007c0c */ /* 0x000fc8000bf01270 */
[----:B------:R-:W-:Y:S01]  /*01b0*/  ISETP.LT.OR P0, PT, R3, 0x3, !P0 ;  /* 0x000000030300780c */ /* 0x000fe20004701670 */
[----:B------:R-:W-:Y:S01]  /*01c0*/  BSSY.RECONVERGENT B0, `(.L_x_2) ;  /* 0x0000039000007945 */ /* 0x000fe20003800200 */
[----:B------:R-:W-:Y:S02]  /*01d0*/  IMAD.MOV.U32 R26, RZ, RZ, RZ ;  /* 0x000000ffff1a7224 */ /* 0x000fe400078e00ff */
[----:B-----5:R-:W-:-:S04]  /*01e0*/  FMUL R6, R2, R11 ;  /* 0x0000000b02067220 */ /* 0x020fc80000400000 */
[----:B------:R-:W-:Y:S01]  /*01f0*/  FMUL R6, R11, R6 ;  /* 0x000000060b067220 */ /* 0x000fe20000400000 */
[----:B---3--:R-:W-:-:S04]  /*0200*/  FMUL R2, R2, R13 ;  /* 0x0000000d02027220 */ /* 0x008fc80000400000 */
[----:B------:R-:W-:Y:S01]  /*0210*/  FMUL R7, R13, R2 ;  /* 0x000000020d077220 */ /* 0x000fe20000400000 */
[----:B------:R-:W-:Y:S06]  /*0220*/  @P0 BRA `(.L_x_3) ;  /* 0x0000000000c80947 */ /* 0x000fec0003800000 */
[----:B------:R-:W0:Y:S01]  /*0230*/  I2F.F64 R10, UR7 ;  /* 0x00000007000a7d12 */ /* 0x000e220008201c00 */
[----:B------:R-:W-:Y:S01]  /*0240*/  IMAD.MOV.U32 R12, RZ, RZ, 0x1 ;  /* 0x00000001ff0c7424 */ /* 0x000fe200078e00ff */
[----:B------:R-:W-:Y:S06]  /*0250*/  BSSY.RECONVERGENT B1, `(.L_x_4) ;  /* 0x0000014000017945 */ /* 0x000fec0003800200 */
[----:B0-----:R-:W0:Y:S02]  /*0260*/  MUFU.RCP64H R13, R11 ;  /* 0x0000000b000d7308 */ /* 0x001e240000001800 */
[----:B0-----:R-:W-:-:S08]  /*0270*/  DFMA R14, -R10, R12, 1 ;  /* 0x3ff000000a0e742b */ /* 0x001fd0000000010c */
[----:B------:R-:W-:-:S08]  /*0280*/  DFMA R14, R14, R14, R14 ;  /* 0x0000000e0e0e722b */ /* 0x000fd0000000000e */
[----:B------:R-:W-:Y:S01]  /*0290*/  DFMA R12, R12, R14, R12 ;  /* 0x0000000e0c0c722b */ /* 0x000fe2000000000c */
[----:B------:R-:W-:-:S07]  /*02a0*/  IADD3 R14, PT, PT, -R3, UR6, RZ ;  /* 0x00000006030e7c10 */ /* 0x000fce000fffe1ff */
[----:B------:R-:W-:Y:S01]  /*02b0*/  DFMA R16, -R10, R12, 1 ;  /* 0x3ff000000a10742b */ /* 0x000fe2000000010c */
[----:B------:R-:W0:Y:S07]  /*02c0*/  I2F.F64 R14, R14 ;  /* 0x0000000e000e7312 */ /* 0x000e2e0000201c00 */
[----:B------:R-:W-:-:S08]  /*02d0*/  DFMA R16, R12, R16, R12 ;  /* 0x000000100c10722b */ /* 0x000fd0000000000c */
[----:B0-----:R-:W-:Y:S01]  /*02e0*/  DMUL R28, R14, R16 ;  /* 0x000000100e1c7228 */ /* 0x001fe20000000000 */
[----:B------:R-:W-:-:S07]  /*02f0*/  FSETP.GEU.AND P1, PT, |R15|, 6.5827683646048100446e-37, PT ;  /* 0x036000000f00780b */ /* 0x000fce0003f2e200 */
[----:B------:R-:W-:-:S08]  /*0300*/  DFMA R12, -R10, R28, R14 ;  /* 0x0000001c0a0c722b */ /* 0x000fd0000000010e */
[----:B------:R-:W-:-:S10]  /*0310*/  DFMA R28, R16, R12, R28 ;  /* 0x0000000c101c722b */ /* 0x000fd4000000001c */
[----:B------:R-:W-:-:S05]  /*0320*/  FFMA R2, RZ, R11, R29 ;  /* 0x0000000bff027223 */ /* 0x000fca000000001d */
[----:B------:R-:W-:-:S13]  /*0330*/  FSETP.GT.AND P0, PT, |R2|, 1.469367938527859385e-39, PT ;  /* 0x001000000200780b */ /* 0x000fda0003f04200 */
[----:B------:R-:W-:Y:S05]  /*0340*/  @P0 BRA P1, `(.L_x_5) ;  /* 0x0000000000100947 */ /* 0x000fea0000800000 */
[----:B------:R-:W-:Y:S01]  /*0350*/  MOV R12, R10 ;  /* 0x0000000a000c7202 */ /* 0x000fe20000000f00 */
[----:B------:R-:W-:Y:S01]  /*0360*/  IMAD.MOV.U32 R13, RZ, RZ, R11 ;  /* 0x000000ffff0d7224 */ /* 0x000fe200078e000b */
[----:B------:R-:W-:-:S07]  /*0370*/  MOV R2, 0x390 ;  /* 0x0000039000027802 */ /* 0x000fce0000000f00 */
[----:B------:R-:W-:Y:S05]  /*0380*/  CALL.REL.NOINC `($__internal_0_$__cuda_sm20_div_rn_f64_full) ;  /* 0x0000002000387944 */ /* 0x000fea0003c00000 */
.L_x_5:
[----:B------:R-:W-:Y:S05]  /*0390*/  BSYNC.RECONVERGENT B1 ;  /* 0x0000000000017941 */ /* 0x000fea0003800200 */
.L_x_4:
[----:B------:R-:W-:Y:S01]  /*03a0*/  DADD R10, -RZ, |R28| ;  /* 0x00000000ff0a7229 */ /* 0x000fe2000000051c */
[----:B------:R-:W-:Y:S01]  /*03b0*/  BSSY.RECONVERGENT B1, `(.L_x_6) ;  /* 0x0000004000017945 */ /* 0x000fe20003800200 */
[----:B------:R-:W-:-:S08]  /*03c0*/  MOV R4, 0x3f0 ;  /* 0x000003f000047802 */ /* 0x000fd00000000f00 */
[----:B------:R-:W-:-:S07]  /*03d0*/  IMAD.MOV.U32 R27, RZ, RZ, R11 ;  /* 0x000000ffff1b7224 */ /* 0x000fce00078e000b */
[----:B------:R-:W-:Y:S05]  /*03e0*/  CALL.REL.NOINC `($_Z8pre_eval4wave5media3dim5coeff6factor$__internal_accurate_pow) ;  /* 0x0000002c00347944 */ /* 0x000fea0003c00000 */
[----:B------:R-:W-:Y:S05]  /*03f0*/  BSYNC.RECONVERGENT B1 ;  /* 0x0000000000017941 */ /* 0x000fea0003800200 */
.L_x_6:
[C---:B------:R-:W-:Y:S01]  /*0400*/  DADD R12, R28.reuse, 2 ;  /* 0x400000001c0c7429 */ /* 0x040fe20000000000 */
[----:B------:R-:W-:Y:S01]  /*0410*/  BSSY.RECONVERGENT B1, `(.L_x_7) ;  /* 0x000000c000017945 */ /* 0x000fe20003800200 */
[----:B------:R-:W-:-:S08]  /*0420*/  DSETP.NEU.AND P0, PT, R28, RZ, PT ;  /* 0x000000ff1c00722a */ /* 0x000fd00003f0d000 */
[----:B------:R-:W-:-:S04]  /*0430*/  LOP3.LUT R12, R13, 0x7ff00000, RZ, 0xc0, !PT ;  /* 0x7ff000000d0c7812 */ /* 0x000fc800078ec0ff */
[----:B------:R-:W-:Y:S02]  /*0440*/  ISETP.NE.AND P1, PT, R12, 0x7ff00000, PT ;  /* 0x7ff000000c00780c */ /* 0x000fe40003f25270 */
[----:B------:R-:W-:-:S11]  /*0450*/  @!P0 CS2R R10, SRZ ;  /* 0x00000000000a8805 */ /* 0x000fd6000001ff00 */
[----:B------:R-:W-:Y:S05]  /*0460*/  @P1 BRA `(.L_x_8) ;  /* 0x0000000000181947 */ /* 0x000fea0003800000 */
[----:B------:R-:W-:-:S14]  /*0470*/  DSETP.NAN.AND P0, PT, R28, R28, PT ;  /* 0x0000001c1c00722a */ /* 0x000fdc0003f08000 */
[----:B------:R-:W-:Y:S01]  /*0480*/  @P0 DADD R10, R28, 2 ;  /* 0x400000001c0a0429 */ /* 0x000fe20000000000 */
[----:B------:R-:W-:Y:S10]  /*0490*/  @P0 BRA `(.L_x_8) ;  /* 0x00000000000c0947 */ /* 0x000ff40003800000 */
[----:B------:R-:W-:-:S14]  /*04a0*/  DSETP.NEU.AND P0, PT, |R28|, +INF , PT ;  /* 0x7ff000001c00742a */ /* 0x000fdc0003f0d200 */
[----:B------:R-:W-:Y:S01]  /*04b0*/  @!P0 MOV R10, 0x0 ;  /* 0x00000000000a8802 */ /* 0x000fe20000000f00 */
[----:B------:R-:W-:-:S07]  /*04c0*/  @!P0 IMAD.MOV.U32 R11, RZ, RZ, 0x7ff00000 ;  /* 0x7ff00000ff0b8424 */ /* 0x000fce00078e00ff */
.L_x_8:
[----:B------:R-:W-:Y:S05]  /*04d0*/  BSYNC.RECONVERGENT B1 ;  /* 0x0000000000017941 */ /* 0x000fea0003800200 */
.L_x_7:
[----:B------:R-:W0:Y:S01]  /*04e0*/  LDCU UR8, c[0x0][0x43c] ;  /* 0x00008780ff0877ac */ /* 0x000e220008000800 */
[----:B------:R-:W-:-:S06]  /*04f0*/  DSETP.NEU.AND P0, PT, R28, 1, PT ;  /* 0x3ff000001c00742a */ /* 0x000fcc0003f0d000 */
[----:B------:R-:W-:Y:S02]  /*0500*/  FSEL R10, R10, RZ, P0 ;  /* 0x000000ff0a0a7208 */ /* 0x000fe40000000000 */
[----:B------:R-:W-:Y:S01]  /*0510*/  FSEL R11, R11, 1.875, P0 ;  /* 0x3ff000000b0b7808 */ /* 0x000fe20000000000 */
[----:B0-----:R-:W0:Y:S05]  /*0520*/  F2F.F64.F32 R12, UR8 ;  /* 0x00000008000c7d10 */ /* 0x001e2a0008201800 */
[----:B0-----:R-:W-:-:S06]  /*0530*/  DMUL R12, R12, R10 ;  /* 0x0000000a0c0c7228 */ /* 0x001fcc0000000000 */
[----:B------:R0:W1:Y:S05]  /*0540*/  F2F.F32.F64 R26, R12 ;  /* 0x0000000c001a7310 */ /* 0x00006a0000301000 */
.L_x_3:
[----:B------:R-:W-:Y:S05]  /*0550*/  BSYNC.RECONVERGENT B0 ;  /* 0x0000000000007941 */ /* 0x000fea0003800200 */
.L_x_2:
[----:B------:R-:W2:Y:S01]  /*0560*/  LDC R16, c[0x0][0x418] ;  /* 0x00010600ff107b82 */ /* 0x000ea20000000800 */
[----:B------:R-:W-:Y:S07]  /*0570*/  BSSY.RECONVERGENT B0, `(.L_x_9) ;  /* 0x000003c000007945 */ /* 0x000fee0003800200 */
[----:B------:R-:W3:Y:S01]  /*0580*/  LDC R19, c[0x0][0x428] ;  /* 0x00010a00ff137b82 */ /* 0x000ee20000000800 */
[----:B--2---:R-:W-:-:S05]  /*0590*/  VIADD R4, R16, 0xfffffffd ;  /* 0xfffffffd10047836 */ /* 0x004fca0000000000 */
[----:B------:R-:W-:Y:S02]  /*05a0*/  ISETP.GE.AND P0, PT, R3, R4, PT ;  /* 0x000000040300720c */ /* 0x000fe40003f06270 */
[----:B---3--:R-:W-:-:S04]  /*05b0*/  IADD3 R2, PT, PT, R16, -0x3, -R19 ;  /* 0xfffffffd10027810 */ /* 0x008fc80007ffe813 */
[----:B------:R-:W-:-:S13]  /*05c0*/  ISETP.LT.OR P0, PT, R3, R2, P0 ;  /* 0x000000020300720c */ /* 0x000fda0000701670 */
[----:B------:R-:W-:Y:S05]  /*05d0*/  @P0 BRA `(.L_x_10) ;  /* 0x0000000000d40947 */ /* 0x000fea0003800000 */
[----:B------:R-:W2:Y:S01]  /*05e0*/  I2F.F64 R10, R19 ;  /* 0x00000013000a7312 */ /* 0x000ea20000201c00 */
[----:B0-----:R-:W-:Y:S01]  /*05f0*/  MOV R12, 0x1 ;  /* 0x00000001000c7802 */ /* 0x001fe20000000f00 */
[----:B------:R-:W-:Y:S01]  /*0600*/  BSSY.RECONVERGENT B1, `(.L_x_11) ;  /* 0x0000017000017945 */ /* 0x000fe20003800200 */
[----:B------:R-:W-:-:S05]  /*0610*/  IADD3 R3, PT, PT, -R16, R3, R19 ;  /* 0x0000000310037210 */ /* 0x000fca0007ffe113 */
[----:B--2---:R-:W0:Y:S02]  /*0620*/  MUFU.RCP64H R13, R11 ;  /* 0x0000000b000d7308 */ /* 0x004e240000001800 */
[----:B0-----:R-:W-:-:S08]  /*0630*/  DFMA R14, -R10, R12, 1 ;  /* 0x3ff000000a0e742b */ /* 0x001fd0000000010c */
[----:B------:R-:W-:-:S08]  /*0640*/  DFMA R14, R14, R14, R14 ;  /* 0x0000000e0e0e722b */ /* 0x000fd0000000000e */
[----:B------:R-:W-:Y:S01]  /*0650*/  DFMA R12, R12, R14, R12 ;  /* 0x0000000e0c0c722b */ /* 0x000fe2000000000c */
[----:B------:R-:W-:-:S07]  /*0660*/  VIADD R14, R3, 0x4 ;  /* 0x00000004030e7836 */ /* 0x000fce0000000000 */
        /* <DEDUP_REMOVED lines=10> */
[----:B------:R-:W-:Y:S01]  /*0710*/  IMAD.MOV.U32 R12, RZ, RZ, R10 ;  /* 0x000000ffff0c7224 */ /* 0x000fe200078e000a */
[----:B------:R-:W-:Y:S02]  /*0720*/  MOV R13, R11 ;  /* 0x0000000b000d7202 */ /* 0x000fe40000000f00 */
[----:B------:R-:W-:-:S07]  /*0730*/  MOV R2, 0x750 ;  /* 0x0000075000027802 */ /* 0x000fce0000000f00 */
[----:B-1----:R-:W-:Y:S05]  /*0740*/  CALL.REL.NOINC `($__internal_0_$__cuda_sm20_div_rn_f64_full) ;  /* 0x0000001c00487944 */ /* 0x002fea0003c00000 */
[----:B------:R-:W-:Y:S02]  /*0750*/  IMAD.MOV.U32 R2, RZ, RZ, R28 ;  /* 0x000000ffff027224 */ /* 0x000fe400078e001c */
[----:B------:R-:W-:-:S07]  /*0760*/  IMAD.MOV.U32 R3, RZ, RZ, R29 ;  /* 0x000000ffff037224 */ /* 0x000fce00078e001d */
.L_x_12:
[----:B------:R-:W-:Y:S05]  /*0770*/  BSYNC.RECONVERGENT B1 ;  /* 0x0000000000017941 */ /* 0x000fea0003800200 */
.L_x_11:
[----:B------:R-:W-:Y:S01]  /*0780*/  DADD R10, -RZ, |R2| ;  /* 0x00000000ff0a7229 */ /* 0x000fe20000000502 */
[----:B------:R-:W-:Y:S01]  /*0790*/  BSSY.RECONVERGENT B1, `(.L_x_13) ;  /* 0x0000004000017945 */ /* 0x000fe20003800200 */
[----:B------:R-:W-:-:S08]  /*07a0*/  MOV R4, 0x7d0 ;  /* 0x000007d000047802 */ /* 0x000fd00000000f00 */
[----:B------:R-:W-:-:S07]  /*07b0*/  MOV R27, R11 ;  /* 0x0000000b001b7202 */ /* 0x000fce0000000f00 */
[----:B-1----:R-:W-:Y:S05]  /*07c0*/  CALL.REL.NOINC `($_Z8pre_eval4wave5media3dim5coeff6factor$__internal_accurate_pow) ;  /* 0x00000028003c7944 */ /* 0x002fea0003c00000 */
[----:B------:R-:W-:Y:S05]  /*07d0*/  BSYNC.RECONVERGENT B1 ;  /* 0x0000000000017941 */ /* 0x000fea0003800200 */
.L_x_13:
        /* <DEDUP_REMOVED lines=11> */
[----:B------:R-:W-:Y:S02]  /*0890*/  @!P0 IMAD.MOV.U32 R10, RZ, RZ, 0x0 ;  /* 0x00000000ff0a8424 */ /* 0x000fe400078e00ff */
[----:B------:R-:W-:-:S07]  /*08a0*/  @!P0 IMAD.MOV.U32 R11, RZ, RZ, 0x7ff00000 ;  /* 0x7ff00000ff0b8424 */ /* 0x000fce00078e00ff */
.L_x_15:
[----:B------:R-:W-:Y:S05]  /*08b0*/  BSYNC.RECONVERGENT B1 ;  /* 0x0000000000017941 */ /* 0x000fea0003800200 */
.L_x_14:
[----:B------:R-:W0:Y:S01]  /*08c0*/  LDCU UR6, c[0x0][0x43c] ;  /* 0x00008780ff0677ac */ /* 0x000e220008000800 */
[----:B------:R-:W-:-:S06]  /*08d0*/  DSETP.NEU.AND P0, PT, R2, 1, PT ;  /* 0x3ff000000200742a */ /* 0x000fcc0003f0d000 */
[----:B------:R-:W-:Y:S02]  /*08e0*/  FSEL R26, R10, RZ, P0 ;  /* 0x000000ff0a1a7208 */ /* 0x000fe40000000000 */
[----:B------:R-:W-:Y:S01]  /*08f0*/  FSEL R27, R11, 1.875, P0 ;  /* 0x3ff000000b1b7808 */ /* 0x000fe20000000000 */
[----:B0-----:R-:W0:Y:S05]  /*0900*/  F2F.F64.F32 R12, UR6 ;  /* 0x00000006000c7d10 */ /* 0x001e2a0008201800 */
[----:B0-----:R-:W-:-:S10]  /*0910*/  DMUL R26, R12, R26 ;  /* 0x0000001a0c1a7228 */ /* 0x001fd40000000000 */
[----:B------:R2:W3:Y:S02]  /*0920*/  F2F.F32.F64 R26, R26 ;  /* 0x0000001a001a7310 */ /* 0x0004e40000301000 */
.L_x_10:
[----:B------:R-:W-:Y:S05]  /*0930*/  BSYNC.RECONVERGENT B0 ;  /* 0x0000000000007941 */ /* 0x000fea0003800200 */
.L_x_9:
[----:B------:R-:W4:Y:S01]  /*0940*/  LDCU UR7, c[0x0][0x42c] ;  /* 0x00008580ff0777ac */ /* 0x000f220008000800 */
[----:B------:R-:W-:Y:S01]  /*0950*/  ISETP.GE.U32.AND P0, PT, R0, 0x3, PT ;  /* 0x000000030000780c */ /* 0x000fe20003f06070 */
[----:B------:R-:W-:Y:S01]  /*0960*/  BSSY.RECONVERGENT B0, `(.L_x_16) ;  /* 0x0000039000007945 */ /* 0x000fe20003800200 */
[----:B------:R-:W-:Y:S01]  /*0970*/  MOV R4, RZ ;  /* 0x000000ff00047202 */ /* 0x000fe20000000f00 */
[----:B----4-:R-:W-:-:S06]  /*0980*/  UIADD3 UR6, UPT, UPT, UR7, 0x3, URZ ;  /* 0x0000000307067890 */ /* 0x010fcc000fffe0ff */
[----:B------:R-:W-:-:S13]  /*0990*/  ISETP.GE.OR P0, PT, R0, UR6, !P0 ;  /* 0x0000000600007c0c */ /* 0x000fda000c706670 */
[----:B------:R-:W-:Y:S05]  /*09a0*/  @P0 BRA `(.L_x_17) ;  /* 0x0000000000d00947 */ /* 0x000fea0003800000 */
[----:B------:R-:W4:Y:S01]  /*09b0*/  I2F.F64 R10, UR7 ;  /* 0x00000007000a7d12 */ /* 0x000f220008201c00 */
[----:B------:R-:W-:Y:S01]  /*09c0*/  IMAD.MOV.U32 R2, RZ, RZ, 0x1 ;  /* 0x00000001ff027424 */ /* 0x000fe200078e00ff */
[----:B------:R-:W-:Y:S01]  /*09d0*/  IADD3 R14, PT, PT, -R0, UR6, RZ ;  /* 0x00000006000e7c10 */ /* 0x000fe2000fffe1ff */
[----:B------:R-:W-:Y:S05]  /*09e0*/  BSSY.RECONVERGENT B1, `(.L_x_18) ;  /* 0x0000015000017945 */ /* 0x000fea0003800200 */
[----:B------:R-:W5:Y:S08]  /*09f0*/  I2F.F64 R14, R14 ;  /* 0x0000000e000e7312 */ /* 0x000f700000201c00 */
[----:B----4-:R-:W0:Y:S01]  /*0a00*/  MUFU.RCP64H R3, R11 ;  /* 0x0000000b00037308 */ /* 0x010e220000001800 */
[----:B-----5:R-:W-:Y:S01]  /*0a10*/  FSETP.GEU.AND P1, PT, |R15|, 6.5827683646048100446e-37, PT ;  /* 0x036000000f00780b */ /* 0x020fe20003f2e200 */
[----:B0-----:R-:W-:-:S08]  /*0a20*/  DFMA R12, -R10, R2, 1 ;  /* 0x3ff000000a0c742b */ /* 0x001fd00000000102 */
[----:B------:R-:W-:-:S08]  /*0a30*/  DFMA R12, R12, R12, R12 ;  /* 0x0000000c0c0c722b */ /* 0x000fd0000000000c */
[----:B------:R-:W-:-:S08]  /*0a40*/  DFMA R12, R2, R12, R2 ;  /* 0x0000000c020c722b */ /* 0x000fd00000000002 */
[----:B------:R-:W-:-:S08]  /*0a50*/  DFMA R2, -R10, R12, 1 ;  /* 0x3ff000000a02742b */ /* 0x000fd0000000010c */
[----:B------:R-:W-:-:S08]  /*0a60*/  DFMA R2, R12, R2, R12 ;  /* 0x000000020c02722b */ /* 0x000fd0000000000c */
[----:B------:R-:W-:-:S08]  /*0a70*/  DMUL R12, R14, R2 ;  /* 0x000000020e0c7228 */ /* 0x000fd00000000000 */
        /* <DEDUP_REMOVED lines=8> */
[----:B-123--:R-:W-:Y:S05]  /*0b00*/  CALL.REL.NOINC `($__internal_0_$__cuda_sm20_div_rn_f64_full) ;  /* 0x0000001800587944 */ /* 0x00efea0003c00000 */
[----:B------:R-:W-:Y:S02]  /*0b10*/  IMAD.MOV.U32 R2, RZ, RZ, R28 ;  /* 0x000000ffff027224 */ /* 0x000fe400078e001c */
[----:B------:R-:W-:-:S07]  /*0b20*/  IMAD.MOV.U32 R3, RZ, RZ, R29 ;  /* 0x000000ffff037224 */ /* 0x000fce00078e001d */
.L_x_19:
[----:B------:R-:W-:Y:S05]  /*0b30*/  BSYNC.RECONVERGENT B1 ;  /* 0x0000000000017941 */ /* 0x000fea0003800200 */
.L_x_18:
[----:B------:R-:W-:Y:S01]  /*0b40*/  DADD R10, -RZ, |R2| ;  /* 0x00000000ff0a7229 */ /* 0x000fe20000000502 */
[----:B------:R-:W-:Y:S01]  /*0b50*/  BSSY.RECONVERGENT B1, `(.L_x_20) ;  /* 0x0000004000017945 */ /* 0x000fe20003800200 */
[----:B------:R-:W-:-:S08]  /*0b60*/  MOV R4, 0xb90 ;  /* 0x00000b9000047802 */ /* 0x000fd00000000f00 */
[----:B--2---:R-:W-:-:S07]  /*0b70*/  MOV R27, R11 ;  /* 0x0000000b001b7202 */ /* 0x004fce0000000f00 */
[----:B-1-3--:R-:W-:Y:S05]  /*0b80*/  CALL.REL.NOINC `($_Z8pre_eval4wave5media3dim5coeff6factor$__internal_accurate_pow) ;  /* 0x00000024004c7944 */ /* 0x00afea0003c00000 */
[----:B------:R-:W-:Y:S05]  /*0b90*/  BSYNC.RECONVERGENT B1 ;  /* 0x0000000000017941 */ /* 0x000fea0003800200 */
.L_x_20:
        /* <DEDUP_REMOVED lines=13> */
.L_x_22:
[----:B------:R-:W-:Y:S05]  /*0c70*/  BSYNC.RECONVERGENT B1 ;  /* 0x0000000000017941 */ /* 0x000fea0003800200 */
.L_x_21:
[----:B------:R-:W0:Y:S01]  /*0c80*/  LDCU UR8, c[0x0][0x440] ;  /* 0x00008800ff0877ac */ /* 0x000e220008000800 */
[----:B------:R-:W-:-:S06]  /*0c90*/  DSETP.NEU.AND P0, PT, R2, 1, PT ;  /* 0x3ff000000200742a */ /* 0x000fcc0003f0d000 */
[----:B------:R-:W-:Y:S02]  /*0ca0*/  FSEL R2, R10, RZ, P0 ;  /* 0x000000ff0a027208 */ /* 0x000fe40000000000 */
[----:B------:R-:W-:Y:S01]  /*0cb0*/  FSEL R3, R11, 1.875, P0 ;  /* 0x3ff000000b037808 */ /* 0x000fe20000000000 */
[----:B0-----:R-:W0:Y:S05]  /*0cc0*/  F2F.F64.F32 R12, UR8 ;  /* 0x00000008000c7d10 */ /* 0x001e2a0008201800 */
[----:B0-----:R-:W-:-:S06]  /*0cd0*/  DMUL R12, R12, R2 ;  /* 0x000000020c0c7228 */ /* 0x001fcc0000000000 */
[----:B------:R4:W0:Y:S05]  /*0ce0*/  F2F.F32.F64 R4, R12 ;  /* 0x0000000c00047310 */ /* 0x00082a0000301000 */
.L_x_17:
[----:B------:R-:W-:Y:S05]  /*0cf0*/  BSYNC.RECONVERGENT B0 ;  /* 0x0000000000007941 */ /* 0x000fea0003800200 */
.L_x_16:
[----:B------:R-:W5:Y:S01]  /*0d00*/  LDC R15, c[0x0][0x41c] ;  /* 0x00010700ff0f7b82 */ /* 0x000f620000000800 */
[----:B------:R-:W-:Y:S07]  /*0d10*/  BSSY.RECONVERGENT B0, `(.L_x_23) ;  /* 0x000003c000007945 */ /* 0x000fee0003800200 */
[----:B------:R-:W1:Y:S01]  /*0d20*/  LDC R18, c[0x0][0x42c] ;  /* 0x00010b00ff127b82 */ /* 0x000e620000000800 */
[----:B-----5:R-:W-:-:S04]  /*0d30*/  IADD3 R11, PT, PT, R15, -0x3, RZ ;  /* 0xfffffffd0f0b7810 */ /* 0x020fc80007ffe0ff */
[----:B------:R-:W-:Y:S02]  /*0d40*/  ISETP.GE.AND P0, PT, R0, R11, PT ;  /* 0x0000000b0000720c */ /* 0x000fe40003f06270 */
[----:B-1----:R-:W-:-:S04]  /*0d50*/  IADD3 R3, PT, PT, R15, -0x3, -R18 ;  /* 0xfffffffd0f037810 */ /* 0x002fc80007ffe812 */
[----:B------:R-:W-:-:S13]  /*0d60*/  ISETP.LT.OR P0, PT, R0, R3, P0 ;  /* 0x000000030000720c */ /* 0x000fda0000701670 */
[----:B------:R-:W-:Y:S05]  /*0d70*/  @P0 BRA `(.L_x_24) ;  /* 0x0000000000d40947 */ /* 0x000fea0003800000 */
[----:B------:R-:W1:Y:S01]  /*0d80*/  I2F.F64 R10, R18 ;  /* 0x00000012000a7312 */ /* 0x000e620000201c00 */
[----:B------:R-:W-:Y:S01]  /*0d90*/  IMAD.MOV.U32 R2, RZ, RZ, 0x1 ;  /* 0x00000001ff027424 */ /* 0x000fe200078e00ff */
[----:B------:R-:W-:Y:S01]  /*0da0*/  IADD3 R0, PT, PT, -R15, R0, R18 ;  /* 0x000000000f007210 */ /* 0x000fe20007ffe112 */
[----:B------:R-:W-:Y:S04]  /*0db0*/  BSSY.RECONVERGENT B1, `(.L_x_25) ;  /* 0x0000016000017945 */ /* 0x000fe80003800200 */
[----:B------:R-:W-:-:S04]  /*0dc0*/  VIADD R0, R0, 0x4 ;  /* 0x0000000400007836 */ /* 0x000fc80000000000 */
[----:B------:R-:W5:Y:S08]  /*0dd0*/  I2F.F64 R14, R0 ;  /* 0x00000000000e7312 */ /* 0x000f700000201c00 */
[----:B-1----:R-:W0:Y:S01]  /*0de0*/  MUFU.RCP64H R3, R11 ;  /* 0x0000000b00037308 */ /* 0x002e220000001800 */
[----:B-----5:R-:W-:Y:S01]  /*0df0*/  FSETP.GEU.AND P1, PT, |R15|, 6.5827683646048100446e-37, PT ;  /* 0x036000000f00780b */ /* 0x020fe20003f2e200 */
[----:B0---4-:R-:W-:-:S08]  /*0e00*/  DFMA R12, -R10, R2, 1 ;  /* 0x3ff000000a0c742b */ /* 0x011fd00000000102 */
        /* <DEDUP_REMOVED lines=13> */
[----:B--23--:R-:W-:Y:S05]  /*0ee0*/  CALL.REL.NOINC `($__internal_0_$__cuda_sm20_div_rn_f64_full) ;  /* 0x0000001400607944 */ /* 0x00cfea0003c00000 */
[----:B------:R-:W-:Y:S01]  /*0ef0*/  IMAD.MOV.U32 R2, RZ, RZ, R28 ;  /* 0x000000ffff027224 */ /* 0x000fe200078e001c */
[----:B------:R-:W-:-:S07]  /*0f00*/  MOV R3, R29 ;  /* 0x0000001d00037202 */ /* 0x000fce0000000f00 */
.L_x_26:
[----:B------:R-:W-:Y:S05]  /*0f10*/  BSYNC.RECONVERGENT B1 ;  /* 0x0000000000017941 */ /* 0x000fea0003800200 */
.L_x_25:
[----:B------:R-:W-:Y:S01]  /*0f20*/  DADD R10, -RZ, |R2| ;  /* 0x00000000ff0a7229 */ /* 0x000fe20000000502 */
[----:B------:R-:W-:Y:S01]  /*0f30*/  BSSY.RECONVERGENT B1, `(.L_x_27) ;  /* 0x0000004000017945 */ /* 0x000fe20003800200 */
[----:B------:R-:W-:-:S08]  /*0f40*/  MOV R4, 0xf70 ;  /* 0x00000f7000047802 */ /* 0x000fd00000000f00 */
[----:B--2---:R-:W-:-:S07]  /*0f50*/  IMAD.MOV.U32 R27, RZ, RZ, R11 ;  /* 0x000000ffff1b7224 */ /* 0x004fce00078e000b */
[----:B---3--:R-:W-:Y:S05]  /*0f60*/  CALL.REL.NOINC `($_Z8pre_eval4wave5media3dim5coeff6factor$__internal_accurate_pow) ;  /* 0x0000002000547944 */ /* 0x008fea0003c00000 */
[----:B------:R-:W-:Y:S05]  /*0f70*/  BSYNC.RECONVERGENT B1 ;  /* 0x0000000000017941 */ /* 0x000fea0003800200 */
.L_x_27:
        /* <DEDUP_REMOVED lines=11> */
[----:B------:R-:W-:Y:S01]  /*1030*/  @!P0 IMAD.MOV.U32 R10, RZ, RZ, 0x0 ;  /* 0x00000000ff0a8424 */ /* 0x000fe200078e00ff */
[----:B------:R-:W-:-:S07]  /*1040*/  @!P0 MOV R11, 0x7ff00000 ;  /* 0x7ff00000000b8802 */ /* 0x000fce0000000f00 */
.L_x_29:
[----:B------:R-:W-:Y:S05]  /*1050*/  BSYNC.RECONVERGENT B1 ;  /* 0x0000000000017941 */ /* 0x000fea0003800200 */
.L_x_28:
[----:B------:R-:W0:Y:S01]  /*1060*/  LDCU UR6, c[0x0][0x440] ;  /* 0x00008800ff0677ac */ /* 0x000e220008000800 */
[----:B------:R-:W-:-:S06]  /*1070*/  DSETP.NEU.AND P0, PT, R2, 1, PT ;  /* 0x3ff000000200742a */ /* 0x000fcc0003f0d000 */
[----:B------:R-:W-:Y:S02]  /*1080*/  FSEL R2, R10, RZ, P0 ;  /* 0x000000ff0a027208 */ /* 0x000fe40000000000 */
[----:B------:R-:W-:Y:S01]  /*1090*/  FSEL R3, R11, 1.875, P0 ;  /* 0x3ff000000b037808 */ /* 0x000fe20000000000 */
[----:B0-----:R-:W0:Y:S05]  /*10a0*/  F2F.F64.F32 R12, UR6 ;  /* 0x00000006000c7d10 */ /* 0x001e2a0008201800 */
[----:B0-----:R-:W-:-:S06]  /*10b0*/  DMUL R2, R12, R2 ;  /* 0x000000020c027228 */ /* 0x001fcc0000000000 */
[----:B------:R1:W0:Y:S05]  /*10c0*/  F2F.F32.F64 R4, R2 ;  /* 0x0000000200047310 */ /* 0x00022a0000301000 */
.L_x_24:
[----:B------:R-:W-:Y:S05]  /*10d0*/  BSYNC.RECONVERGENT B0 ;  /* 0x0000000000007941 */ /* 0x000fea0003800200 */
.L_x_23:
[----:B------:R-:W0:Y:S01]  /*10e0*/  LDC R11, c[0x0][0x438] ;  /* 0x00010e00ff0b7b82 */ /* 0x000e220000000800 */
[----:B------:R-:W-:Y:S01]  /*10f0*/  BSSY.RECONVERGENT B2, `(.L_x_30) ;  /* 0x0000010000027945 */ /* 0x000fe20003800200 */
[CC--:B0--34-:R-:W-:Y:S01]  /*1100*/  FFMA R13, R26.reuse, R11.reuse, 2 ;  /* 0x400000001a0d7423 */ /* 0x0d9fe2000000000b */
[----:B------:R-:W-:-:S03]  /*1110*/  FFMA R0, -R26, R11, 2 ;  /* 0x400000001a007423 */ /* 0x000fc6000000010b */
[----:B-1----:R-:W0:Y:S08]  /*1120*/  MUFU.RCP R2, R13 ;  /* 0x0000000d00027308 */ /* 0x002e300000001000 */
[----:B------:R-:W1:Y:S01]  /*1130*/  FCHK P0, R0, R13 ;  /* 0x0000000d00007302 */ /* 0x000e620000000000 */
[----:B0-----:R-:W-:-:S04]  /*1140*/  FFMA R3, -R13, R2, 1 ;  /* 0x3f8000000d037423 */ /* 0x001fc80000000102 */
[----:B------:R-:W-:Y:S01]  /*1150*/  FFMA R3, R2, R3, R2 ;  /* 0x0000000302037223 */ /* 0x000fe20000000002 */
[----:B------:R-:W-:-:S03]  /*1160*/  FADD R2, R6, R6 ;  /* 0x0000000606027221 */ /* 0x000fc60000000000 */
[----:B------:R-:W-:Y:S01]  /*1170*/  FFMA R10, R0, R3, RZ ;  /* 0x00000003000a7223 */ /* 0x000fe200000000ff */
[----:B------:R-:W-:-:S03]  /*1180*/  FADD R7, R7, -R2 ;  /* 0x8000000207077221 */ /* 0x000fc60000000000 */
[----:B------:R-:W-:-:S04]  /*1190*/  FFMA R11, -R13, R10, R0 ;  /* 0x0000000a0d0b7223 */ /* 0x000fc80000000100 */
[----:B------:R-:W-:Y:S01]  /*11a0*/  FFMA R3, R3, R11, R10 ;  /* 0x0000000b03037223 */ /* 0x000fe2000000000a */
[----:B-1----:R-:W-:Y:S06]  /*11b0*/  @!P0 BRA `(.L_x_31) ;  /* 0x00000000000c8947 */ /* 0x002fec0003800000 */
[----:B------:R-:W-:Y:S01]  /*11c0*/  IMAD.MOV.U32 R3, RZ, RZ, R13 ;  /* 0x000000ffff037224 */ /* 0x000fe200078e000d */
[----:B------:R-:W-:-:S07]  /*11d0*/  MOV R10, 0x11f0 ;  /* 0x000011f0000a7802 */ /* 0x000fce0000000f00 */
[----:B--2---:R-:W-:Y:S05]  /*11e0*/  CALL.REL.NOINC `($__internal_1_$__cuda_sm3x_div_rn_noftz_f32_slowpath) ;  /* 0x0000001800147944 */ /* 0x004fea0003c00000 */
.L_x_31:
[----:B------:R-:W-:Y:S05]  /*11f0*/  BSYNC.RECONVERGENT B2 ;  /* 0x0000000000027941 */ /* 0x000fea0003800200 */
.L_x_30:
[----:B------:R-:W0:Y:S01]  /*1200*/  LDC R19, c[0x0][0x438] ;  /* 0x00010e00ff137b82 */ /* 0x000e220000000800 */
[----:B------:R-:W-:Y:S07]  /*1210*/  BSSY.RECONVERGENT B2, `(.L_x_32) ;  /* 0x0000012000027945 */ /* 0x000fee0003800200 */
[----:B------:R-:W1:Y:S01]  /*1220*/  LDC.64 R10, c[0x0][0x450] ;  /* 0x00011400ff0a7b82 */ /* 0x000e620000000a00 */
[CC--:B0-----:R-:W-:Y:S01]  /*1230*/  FFMA R15, R4.reuse, R19.reuse, 2 ;  /* 0x40000000040f7423 */ /* 0x0c1fe20000000013 */
[----:B------:R-:W-:-:S03]  /*1240*/  FFMA R0, -R4, R19, 2 ;  /* 0x4000000004007423 */ /* 0x000fc60000000113 */
[----:B------:R-:W0:Y:S01]  /*1250*/  MUFU.RCP R12, R15 ;  /* 0x0000000f000c7308 */ /* 0x000e220000001000 */
[----:B-1----:R-:W-:-:S07]  /*1260*/  IMAD.WIDE R10, R5, 0x4, R10 ;  /* 0x00000004050a7825 */ /* 0x002fce00078e020a */
[----:B------:R-:W1:Y:S01]  /*1270*/  FCHK P0, R0, R15 ;  /* 0x0000000f00007302 */ /* 0x000e620000000000 */
[----:B------:R3:W-:Y:S01]  /*1280*/  STG.E desc[UR4][R10.64], R3 ;  /* 0x000000030a007986 */ /* 0x0007e2000c101904 */
[----:B0-----:R-:W-:-:S04]  /*1290*/  FFMA R17, -R15, R12, 1 ;  /* 0x3f8000000f117423 */ /* 0x001fc8000000010c */
[----:B------:R-:W-:-:S04]  /*12a0*/  FFMA R17, R12, R17, R12 ;  /* 0x000000110c117223 */ /* 0x000fc8000000000c */
[----:B------:R-:W-:-:S04]  /*12b0*/  FFMA R4, R0, R17, RZ ;  /* 0x0000001100047223 */ /* 0x000fc800000000ff */
[----:B------:R-:W-:-:S04]  /*12c0*/  FFMA R12, -R15, R4, R0 ;  /* 0x000000040f0c7223 */ /* 0x000fc80000000100 */
[----:B------:R-:W-:Y:S01]  /*12d0*/  FFMA R19, R17, R12, R4 ;  /* 0x0000000c11137223 */ /* 0x000fe20000000004 */
[----:B-1-3--:R-:W-:Y:S06]  /*12e0*/  @!P0 BRA `(.L_x_33) ;  /* 0x0000000000108947 */ /* 0x00afec0003800000 */
[----:B------:R-:W-:Y:S01]  /*12f0*/  IMAD.MOV.U32 R3, RZ, RZ, R15 ;  /* 0x000000ffff037224 */ /* 0x000fe200078e000f */
[----:B------:R-:W-:-:S07]  /*1300*/  MOV R10, 0x1320 ;  /* 0x00001320000a7802 */ /* 0x000fce0000000f00 */
[----:B--2---:R-:W-:Y:S05]  /*1310*/  CALL.REL.NOINC `($__internal_1_$__cuda_sm3x_div_rn_noftz_f32_slowpath) ;  /* 0x0000001400c87944 */ /* 0x004fea0003c00000 */
[----:B------:R-:W-:-:S07]  /*1320*/  MOV R19, R3 ;  /* 0x0000000300137202 */ /* 0x000fce0000000f00 */
.L_x_33:
[----:B------:R-:W-:Y:S05]  /*1330*/  BSYNC.RECONVERGENT B2 ;  /* 0x0000000000027941 */ /* 0x000fea0003800200 */
.L_x_32:
[----:B------:R-:W0:Y:S01]  /*1340*/  LDC.64 R16, c[0x0][0x458] ;  /* 0x00011600ff107b82 */ /* 0x000e220000000a00 */
[----:B------:R-:W1:Y:S01]  /*1350*/  MUFU.RCP R0, R13 ;  /* 0x0000000d00007308 */ /* 0x000e620000001000 */
[----:B------:R-:W-:Y:S06]  /*1360*/  BSSY.RECONVERGENT B2, `(.L_x_34) ;  /* 0x0000011000027945 */ /* 0x000fec0003800200 */
[----:B------:R-:W3:Y:S01]  /*1370*/  LDC R4, c[0x0][0x438] ;  /* 0x00010e00ff047b82 */ /* 0x000ee20000000800 */
[----:B-1----:R-:W-:-:S04]  /*1380*/  FFMA R3, -R13, R0, 1 ;  /* 0x3f8000000d037423 */ /* 0x002fc80000000100 */
[----:B------:R-:W-:Y:S01]  /*1390*/  FFMA R0, R0, R3, R0 ;  /* 0x0000000300007223 */ /* 0x000fe20000000000 */
[----:B0-----:R-:W-:-:S05]  /*13a0*/  IMAD.WIDE R16, R5, 0x4, R16 ;  /* 0x0000000405107825 */ /* 0x001fca00078e0210 */
[----:B------:R0:W-:Y:S01]  /*13b0*/  STG.E desc[UR4][R16.64], R19 ;  /* 0x0000001310007986 */ /* 0x0001e2000c101904 */
[----:B---3--:R-:W-:-:S04]  /*13c0*/  FADD R4, R4, R4 ;  /* 0x0000000404047221 */ /* 0x008fc80000000000 */
[----:B------:R-:W1:Y:S01]  /*13d0*/  FCHK P0, R4, R13 ;  /* 0x0000000d04007302 */ /* 0x000e620000000000 */
[----:B------:R-:W-:-:S04]  /*13e0*/  FFMA R11, R0, R4, RZ ;  /* 0x00000004000b7223 */ /* 0x000fc800000000ff */
[----:B------:R-:W-:-:S04]  /*13f0*/  FFMA R10, -R13, R11, R4 ;  /* 0x0000000b0d0a7223 */ /* 0x000fc80000000104 */
[----:B------:R-:W-:Y:S01]  /*1400*/  FFMA R11, R0, R10, R11 ;  /* 0x0000000a000b7223 */ /* 0x000fe2000000000b */
[----:B01----:R-:W-:Y:S06]  /*1410*/  @!P0 BRA `(.L_x_35) ;  /* 0x0000000000148947 */ /* 0x003fec0003800000 */
[----:B------:R-:W-:Y:S01]  /*1420*/  IMAD.MOV.U32 R3, RZ, RZ, R13 ;  /* 0x000000ffff037224 */ /* 0x000fe200078e000d */
[----:B------:R-:W-:Y:S01]  /*1430*/  MOV R10, 0x1460 ;  /* 0x00001460000a7802 */ /* 0x000fe20000000f00 */
[----:B------:R-:W-:-:S07]  /*1440*/  IMAD.MOV.U32 R0, RZ, RZ, R4 ;  /* 0x000000ffff007224 */ /* 0x000fce00078e0004 */
[----:B--2---:R-:W-:Y:S05]  /*1450*/  CALL.REL.NOINC `($__internal_1_$__cuda_sm3x_div_rn_noftz_f32_slowpath) ;  /* 0x0000001400787944 */ /* 0x004fea0003c00000 */
[----:B------:R-:W-:-:S07]  /*1460*/  MOV R11, R3 ;  /* 0x00000003000b7202 */ /* 0x000fce0000000f00 */
.L_x_35:
[----:B------:R-:W-:Y:S05]  /*1470*/  BSYNC.RECONVERGENT B2 ;  /* 0x0000000000027941 */ /* 0x000fea0003800200 */
.L_x_34:
[----:B------:R-:W3:Y:S01]  /*1480*/  LDG.E R3, desc[UR4][R8.64] ;  /* 0x0000000408037981 */ /* 0x000ee2000c1e1900 */
[----:B------:R-:W-:Y:S01]  /*1490*/  BSSY.RECONVERGENT B2, `(.L_x_36) ;  /* 0x000000d000027945 */ /* 0x000fe20003800200 */
[----:B---3--:R-:W0:Y:S08]  /*14a0*/  MUFU.RCP R0, R3 ;  /* 0x0000000300007308 */ /* 0x008e300000001000 */
[----:B------:R-:W1:Y:S01]  /*14b0*/  FCHK P0, R11, R3 ;  /* 0x000000030b007302 */ /* 0x000e620000000000 */
[----:B0-----:R-:W-:-:S04]  /*14c0*/  FFMA R13, -R3, R0, 1 ;  /* 0x3f800000030d7423 */ /* 0x001fc80000000100 */
[----:B------:R-:W-:-:S04]  /*14d0*/  FFMA R0, R0, R13, R0 ;  /* 0x0000000d00007223 */ /* 0x000fc80000000000 */
[----:B------:R-:W-:-:S04]  /*14e0*/  FFMA R10, R0, R11, RZ ;  /* 0x0000000b000a7223 */ /* 0x000fc800000000ff */
[----:B------:R-:W-:-:S04]  /*14f0*/  FFMA R13, -R3, R10, R11 ;  /* 0x0000000a030d7223 */ /* 0x000fc8000000010b */
[----:B------:R-:W-:Y:S01]  /*1500*/  FFMA R13, R0, R13, R10 ;  /* 0x0000000d000d7223 */ /* 0x000fe2000000000a */
[----:B-1----:R-:W-:Y:S06]  /*1510*/  @!P0 BRA `(.L_x_37) ;  /* 0x0000000000108947 */ /* 0x002fec0003800000 */
[----:B------:R-:W-:Y:S01]  /*1520*/  IMAD.MOV.U32 R0, RZ, RZ, R11 ;  /* 0x000000ffff007224 */ /* 0x000fe200078e000b */
[----:B------:R-:W-:-:S07]  /*1530*/  MOV R10, 0x1550 ;  /* 0x00001550000a7802 */ /* 0x000fce0000000f00 */
[----:B--2---:R-:W-:Y:S05]  /*1540*/  CALL.REL.NOINC `($__internal_1_$__cuda_sm3x_div_rn_noftz_f32_slowpath) ;  /* 0x00000014003c7944 */ /* 0x004fea0003c00000 */
[----:B------:R-:W-:-:S07]  /*1550*/  IMAD.MOV.U32 R13, RZ, RZ, R3 ;  /* 0x000000ffff0d7224 */ /* 0x000fce00078e0003 */
.L_x_37:
[----:B------:R-:W-:Y:S05]  /*1560*/  BSYNC.RECONVERGENT B2 ;  /* 0x0000000000027941 */ /* 0x000fea0003800200 */
.L_x_36:
[----:B------:R-:W0:Y:S01]  /*1570*/  LDC R12, c[0x0][0x430] ;  /* 0x00010c00ff0c7b82 */ /* 0x000e220000000800 */
[----:B------:R-:W-:Y:S01]  /*1580*/  BSSY.RECONVERGENT B2, `(.L_x_38) ;  /* 0x000000e000027945 */ /* 0x000fe20003800200 */
[----:B0-----:R-:W0:Y:S08]  /*1590*/  MUFU.RCP R0, R12 ;  /* 0x0000000c00007308 */ /* 0x001e300000001000 */
[----:B------:R-:W1:Y:S01]  /*15a0*/  FCHK P0, R13, R12 ;  /* 0x0000000c0d007302 */ /* 0x000e620000000000 */
[----:B0-----:R-:W-:-:S04]  /*15b0*/  FFMA R3, R0, -R12, 1 ;  /* 0x3f80000000037423 */ /* 0x001fc8000000080c */
[----:B------:R-:W-:-:S04]  /*15c0*/  FFMA R0, R0, R3, R0 ;  /* 0x0000000300007223 */ /* 0x000fc80000000000 */
[----:B------:R-:W-:-:S04]  /*15d0*/  FFMA R10, R0, R13, RZ ;  /* 0x0000000d000a7223 */ /* 0x000fc800000000ff */
[----:B------:R-:W-:-:S04]  /*15e0*/  FFMA R3, R10, -R12, R13 ;  /* 0x8000000c0a037223 */ /* 0x000fc8000000000d */
[----:B------:R-:W-:Y:S01]  /*15f0*/  FFMA R3, R0, R3, R10 ;  /* 0x0000000300037223 */ /* 0x000fe2000000000a */
[----:B-1----:R-:W-:Y:S06]  /*1600*/  @!P0 BRA `(.L_x_39) ;  /* 0x0000000000148947 */ /* 0x002fec0003800000 */
[----:B------:R-:W0:Y:S01]  /*1610*/  LDCU UR6, c[0x0][0x430] ;  /* 0x00008600ff0677ac */ /* 0x000e220008000800 */
[----:B------:R-:W-:Y:S02]  /*1620*/  MOV R0, R13 ;  /* 0x0000000d00007202 */ /* 0x000fe40000000f00 */
[----:B------:R-:W-:Y:S01]  /*1630*/  MOV R10, 0x1660 ;  /* 0x00001660000a7802 */ /* 0x000fe20000000f00 */
[----:B0-----:R-:W-:-:S07]  /*1640*/  IMAD.U32 R3, RZ, RZ, UR6 ;  /* 0x00000006ff037e24 */ /* 0x001fce000f8e00ff */
[----:B--2---:R-:W-:Y:S05]  /*1650*/  CALL.REL.NOINC `($__internal_1_$__cuda_sm3x_div_rn_noftz_f32_slowpath) ;  /* 0x0000001000f87944 */ /* 0x004fea0003c00000 */
.L_x_39:
[----:B------:R-:W-:Y:S05]  /*1660*/  BSYNC.RECONVERGENT B2 ;  /* 0x0000000000027941 */ /* 0x000fea0003800200 */
.L_x_38:
[----:B------:R-:W0:Y:S01]  /*1670*/  LDC.64 R16, c[0x0][0x460] ;  /* 0x00011800ff107b82 */ /* 0x000e220000000a00 */
[----:B------:R-:W1:Y:S01]  /*1680*/  MUFU.RCP R0, R15 ;  /* 0x0000000f00007308 */ /* 0x000e620000001000 */
[----:B------:R-:W-:Y:S07]  /*1690*/  BSSY.RECONVERGENT B2, `(.L_x_40) ;  /* 0x000000f000027945 */ /* 0x000fee0003800200 */
[----:B------:R-:W3:Y:S01]  /*16a0*/  FCHK P0, R4, R15 ;  /* 0x0000000f04007302 */ /* 0x000ee20000000000 */
[----:B-1----:R-:W-:-:S04]  /*16b0*/  FFMA R13, -R15, R0, 1 ;  /* 0x3f8000000f0d7423 */ /* 0x002fc80000000100 */
[----:B------:R-:W-:Y:S01]  /*16c0*/  FFMA R0, R0, R13, R0 ;  /* 0x0000000d00007223 */ /* 0x000fe20000000000 */
[----:B0-----:R-:W-:-:S04]  /*16d0*/  IMAD.WIDE R16, R5, 0x4, R16 ;  /* 0x0000000405107825 */ /* 0x001fc800078e0210 */
[----:B------:R-:W-:Y:S01]  /*16e0*/  FFMA R13, R0, R4, RZ ;  /* 0x00000004000d7223 */ /* 0x000fe200000000ff */
[----:B------:R0:W-:Y:S03]  /*16f0*/  STG.E desc[UR4][R16.64], R3 ;  /* 0x0000000310007986 */ /* 0x0001e6000c101904 */
[----:B------:R-:W-:-:S04]  /*1700*/  FFMA R10, -R15, R13, R4 ;  /* 0x0000000d0f0a7223 */ /* 0x000fc80000000104 */
[----:B------:R-:W-:Y:S01]  /*1710*/  FFMA R13, R0, R10, R13 ;  /* 0x0000000a000d7223 */ /* 0x000fe2000000000d */
[----:B---3--:R-:W-:Y:S06]  /*1720*/  @!P0 BRA `(.L_x_41) ;  /* 0x0000000000148947 */ /* 0x008fec0003800000 */
[----:B------:R-:W-:Y:S01]  /*1730*/  IMAD.MOV.U32 R0, RZ, RZ, R4 ;  /* 0x000000ffff007224 */ /* 0x000fe200078e0004 */
[----:B0-----:R-:W-:Y:S02]  /*1740*/  MOV R3, R15 ;  /* 0x0000000f00037202 */ /* 0x001fe40000000f00 */
[----:B------:R-:W-:-:S07]  /*1750*/  MOV R10, 0x1770 ;  /* 0x00001770000a7802 */ /* 0x000fce0000000f00 */
[----:B--2---:R-:W-:Y:S05]  /*1760*/  CALL.REL.NOINC `($__internal_1_$__cuda_sm3x_div_rn_noftz_f32_slowpath) ;  /* 0x0000001000b47944 */ /* 0x004fea0003c00000 */
[----:B------:R-:W-:-:S07]  /*1770*/  IMAD.MOV.U32 R13, RZ, RZ, R3 ;  /* 0x000000ffff0d7224 */ /* 0x000fce00078e0003 */
.L_x_41:
[----:B------:R-:W-:Y:S05]  /*1780*/  BSYNC.RECONVERGENT B2 ;  /* 0x0000000000027941 */ /* 0x000fea0003800200 */
.L_x_40:
[----:B0-----:R-:W3:Y:S01]  /*1790*/  LDG.E R3, desc[UR4][R8.64] ;  /* 0x0000000408037981 */ /* 0x001ee2000c1e1900 */
        /* <DEDUP_REMOVED lines=12> */
[----:B------:R-:W-:-:S07]  /*1860*/  MOV R15, R3 ;  /* 0x00000003000f7202 */ /* 0x000fce0000000f00 */
.L_x_43:
[----:B------:R-:W-:Y:S05]  /*1870*/  BSYNC.RECONVERGENT B2 ;  /* 0x0000000000027941 */ /* 0x000fea0003800200 */
.L_x_42:
        /* <DEDUP_REMOVED lines=11> */
[----:B------:R-:W-:Y:S01]  /*1930*/  IMAD.MOV.U32 R0, RZ, RZ, R15 ;  /* 0x000000ffff007224 */ /* 0x000fe200078e000f */
[----:B------:R-:W-:Y:S01]  /*1940*/  MOV R10, 0x1970 ;  /* 0x00001970000a7802 */ /* 0x000fe20000000f00 */
[----:B0-----:R-:W-:-:S07]  /*1950*/  IMAD.U32 R3, RZ, RZ, UR6 ;  /* 0x00000006ff037e24 */ /* 0x001fce000f8e00ff */
[----:B--2---:R-:W-:Y:S05]  /*1960*/  CALL.REL.NOINC `($__internal_1_$__cuda_sm3x_div_rn_noftz_f32_slowpath) ;  /* 0x0000001000347944 */ /* 0x004fea0003c00000 */
.L_x_45:
[----:B------:R-:W-:Y:S05]  /*1970*/  BSYNC.RECONVERGENT B2 ;  /* 0x0000000000027941 */ /* 0x000fea0003800200 */
.L_x_44:
[----:B------:R-:W0:Y:S01]  /*1980*/  LDC R17, c[0x0][0x430] ;  /* 0x00010c00ff117b82 */ /* 0x000e220000000800 */
[----:B------:R-:W-:Y:S01]  /*1990*/  FADD R2, R2, R7 ;  /* 0x0000000702027221 */ /* 0x000fe20000000000 */
[----:B------:R-:W-:Y:S03]  /*19a0*/  BSSY.RECONVERGENT B2, `(.L_x_46) ;  /* 0x0000013000027945 */ /* 0x000fe60003800200 */
[----:B------:R-:W-:-:S03]  /*19b0*/  FMUL R10, R2, R11 ;  /* 0x0000000b020a7220 */ /* 0x000fc60000400000 */
[----:B------:R-:W1:Y:S01]  /*19c0*/  LDC.64 R8, c[0x0][0x468] ;  /* 0x00011a00ff087b82 */ /* 0x000e620000000a00 */
[----:B0-----:R-:W0:Y:S01]  /*19d0*/  MUFU.RCP R0, R17 ;  /* 0x0000001100007308 */ /* 0x001e220000001000 */
[----:B-1----:R-:W-:-:S07]  /*19e0*/  IMAD.WIDE R8, R5, 0x4, R8 ;  /* 0x0000000405087825 */ /* 0x002fce00078e0208 */
[----:B------:R-:W1:Y:S01]  /*19f0*/  FCHK P0, R10, R17 ;  /* 0x000000110a007302 */ /* 0x000e620000000000 */
[----:B------:R3:W-:Y:S01]  /*1a00*/  STG.E desc[UR4][R8.64], R3 ;  /* 0x0000000308007986 */ /* 0x0007e2000c101904 */
[----:B0-----:R-:W-:-:S04]  /*1a10*/  FFMA R15, R0, -R17, 1 ;  /* 0x3f800000000f7423 */ /* 0x001fc80000000811 */
[----:B------:R-:W-:-:S04]  /*1a20*/  FFMA R0, R0, R15, R0 ;  /* 0x0000000f00007223 */ /* 0x000fc80000000000 */
[----:B------:R-:W-:-:S04]  /*1a30*/  FFMA R15, R0, R10, RZ ;  /* 0x0000000a000f7223 */ /* 0x000fc800000000ff */
[----:B------:R-:W-:-:S04]  /*1a40*/  FFMA R4, R15, -R17, R10 ;  /* 0x800000110f047223 */ /* 0x000fc8000000000a */
[----:B------:R-:W-:Y:S01]  /*1a50*/  FFMA R15, R0, R4, R15 ;  /* 0x00000004000f7223 */ /* 0x000fe2000000000f */
[----:B-1-3--:R-:W-:Y:S06]  /*1a60*/  @!P0 BRA `(.L_x_47) ;  /* 0x0000000000188947 */ /* 0x00afec0003800000 */
[----:B------:R-:W0:Y:S01]  /*1a70*/  LDCU UR6, c[0x0][0x430] ;  /* 0x00008600ff0677ac */ /* 0x000e220008000800 */
[----:B------:R-:W-:Y:S02]  /*1a80*/  MOV R0, R10 ;  /* 0x0000000a00007202 */ /* 0x000fe40000000f00 */
[----:B------:R-:W-:Y:S01]  /*1a90*/  MOV R10, 0x1ac0 ;  /* 0x00001ac0000a7802 */ /* 0x000fe20000000f00 */
[----:B0-----:R-:W-:-:S07]  /*1aa0*/  IMAD.U32 R3, RZ, RZ, UR6 ;  /* 0x00000006ff037e24 */ /* 0x001fce000f8e00ff */
[----:B--2---:R-:W-:Y:S05]  /*1ab0*/  CALL.REL.NOINC `($__internal_1_$__cuda_sm3x_div_rn_noftz_f32_slowpath) ;  /* 0x0000000c00e07944 */ /* 0x004fea0003c00000 */
[----:B------:R-:W-:-:S07]  /*1ac0*/  IMAD.MOV.U32 R15, RZ, RZ, R3 ;  /* 0x000000ffff0f7224 */ /* 0x000fce00078e0003 */
.L_x_47:
[----:B------:R-:W-:Y:S05]  /*1ad0*/  BSYNC.RECONVERGENT B2 ;  /* 0x0000000000027941 */ /* 0x000fea0003800200 */
.L_x_46:
[----:B------:R-:W0:Y:S01]  /*1ae0*/  LDC R17, c[0x0][0x434] ;  /* 0x00010d00ff117b82 */ /* 0x000e220000000800 */
[----:B------:R-:W-:Y:S01]  /*1af0*/  FMUL R10, R7, R13 ;  /* 0x0000000d070a7220 */ /* 0x000fe20000400000 */
[----:B------:R-:W-:Y:S06]  /*1b00*/  BSSY.RECONVERGENT B2, `(.L_x_48) ;  /* 0x0000011000027945 */ /* 0x000fec0003800200 */
        /* <DEDUP_REMOVED lines=16> */
.L_x_49:
[----:B------:R-:W-:Y:S05]  /*1c10*/  BSYNC.RECONVERGENT B2 ;  /* 0x0000000000027941 */ /* 0x000fea0003800200 */
.L_x_48:
        /* <DEDUP_REMOVED lines=15> */
[----:B------:R-:W-:Y:S01]  /*1d10*/  IMAD.MOV.U32 R0, RZ, RZ, R10 ;  /* 0x000000ffff007224 */ /* 0x000fe200078e000a */
[----:B------:R-:W-:Y:S02]  /*1d20*/  MOV R10, 0x1d50 ;  /* 0x00001d50000a7802 */ /* 0x000fe40000000f00 */
[----:B0-----:R-:W-:-:S07]  /*1d30*/  MOV R3, UR6 ;  /* 0x0000000600037c02 */ /* 0x001fce0008000f00 */
[----:B--2---:R-:W-:Y:S05]  /*1d40*/  CALL.REL.NOINC `($__internal_1_$__cuda_sm3x_div_rn_noftz_f32_slowpath) ;  /* 0x0000000c003c7944 */ /* 0x004fea0003c00000 */
[----:B------:R-:W-:-:S07]  /*1d50*/  IMAD.MOV.U32 R7, RZ, RZ, R3 ;  /* 0x000000ffff077224 */ /* 0x000fce00078e0003 */
.L_x_51:
[----:B------:R-:W-:Y:S05]  /*1d60*/  BSYNC.RECONVERGENT B2 ;  /* 0x0000000000027941 */ /* 0x000fea0003800200 */
.L_x_50:
        /* <DEDUP_REMOVED lines=20> */
.L_x_53:
[----:B------:R-:W-:Y:S05]  /*1eb0*/  BSYNC.RECONVERGENT B2 ;  /* 0x0000000000027941 */ /* 0x000fea0003800200 */
.L_x_52:
        /* <DEDUP_REMOVED lines=20> */
.L_x_55:
[----:B------:R-:W-:Y:S05]  /*2000*/  BSYNC.RECONVERGENT B2 ;  /* 0x0000000000027941 */ /* 0x000fea0003800200 */
.L_x_54:
        /* <DEDUP_REMOVED lines=20> */
.L_x_57:
[----:B------:R-:W-:Y:S05]  /*2150*/  BSYNC.RECONVERGENT B2 ;  /* 0x0000000000027941 */ /* 0x000fea0003800200 */
.L_x_56:
[----:B------:R-:W0:Y:S08]  /*2160*/  LDC.64 R20, c[0x0][0x498] ;  /* 0x00012600ff147b82 */ /* 0x000e300000000a00 */
[----:B------:R-:W1:Y:S08]  /*2170*/  LDC.64 R18, c[0x0][0x380] ;  /* 0x0000e000ff127b82 */ /* 0x000e700000000a00 */
[----:B------:R-:W3:Y:S08]  /*2180*/  LDC.64 R24, c[0x0][0x388] ;  /* 0x0000e200ff187b82 */ /* 0x000ef00000000a00 */
[----:B------:R-:W4:Y:S01]  /*2190*/  LDC.64 R22, c[0x0][0x3d0] ;  /* 0x0000f400ff167b82 */ /* 0x000f220000000a00 */
[----:B0-----:R-:W-:-:S05]  /*21a0*/  IMAD.WIDE R20, R5, 0x4, R20 ;  /* 0x0000000405147825 */ /* 0x001fca00078e0214 */
[----:B------:R-:W-:Y:S02]  /*21b0*/  STG.E desc[UR4][R20.64], R0 ;  /* 0x0000000014007986 */ /* 0x000fe4000c101904 */
[----:B------:R-:W0:Y:S01]  /*21c0*/  LDC.64 R6, c[0x0][0x390] ;  /* 0x0000e400ff067b82 */ /* 0x000e220000000a00 */
[----:B-1----:R-:W-:-:S05]  /*21d0*/  IMAD.WIDE R18, R5, 0x4, R18 ;  /* 0x0000000405127825 */ /* 0x002fca00078e0212 */
[----:B------:R1:W-:Y:S02]  /*21e0*/  STG.E desc[UR4][R18.64], RZ ;  /* 0x000000ff12007986 */ /* 0x0003e4000c101904 */
[----:B------:R-:W5:Y:S01]  /*21f0*/  LDC.64 R8, c[0x0][0x398] ;  /* 0x0000e600ff087b82 */ /* 0x000f620000000a00 */
[----:B---3--:R-:W-:-:S05]  /*2200*/  IMAD.WIDE R24, R5, 0x4, R24 ;  /* 0x0000000405187825 */ /* 0x008fca00078e0218 */
[----:B------:R-:W-:Y:S02]  /*2210*/  STG.E desc[UR4][R24.64], RZ ;  /* 0x000000ff18007986 */ /* 0x000fe4000c101904 */
[----:B------:R-:W3:Y:S01]  /*2220*/  LDC.64 R10, c[0x0][0x3d8] ;  /* 0x0000f600ff0a7b82 */ /* 0x000ee20000000a00 */
[----:B----4-:R-:W-:-:S05]  /*2230*/  IMAD.WIDE R22, R5, 0x4, R22 ;  /* 0x0000000405167825 */ /* 0x010fca00078e0216 */
[----:B------:R4:W-:Y:S02]  /*2240*/  STG.E desc[UR4][R22.64], RZ ;  /* 0x000000ff16007986 */ /* 0x0009e4000c101904 */
[----:B------:R-:W2:Y:S01]  /*2250*/  LDC.64 R12, c[0x0][0x3a0] ;  /* 0x0000e800ff0c7b82 */ /* 0x000ea20000000a00 */
[----:B0-----:R-:W-:-:S05]  /*2260*/  IMAD.WIDE R6, R5, 0x4, R6 ;  /* 0x0000000405067825 */ /* 0x001fca00078e0206 */
[----:B------:R-:W-:Y:S02]  /*2270*/  STG.E desc[UR4][R6.64], RZ ;  /* 0x000000ff06007986 */ /* 0x000fe4000c101904 */
[----:B------:R-:W0:Y:S01]  /*2280*/  LDC.64 R2, c[0x0][0x3a8] ;  /* 0x0000ea00ff027b82 */ /* 0x000e220000000a00 */
[----:B-----5:R-:W-:-:S05]  /*2290*/  IMAD.WIDE R8, R5, 0x4, R8 ;  /* 0x0000000405087825 */ /* 0x020fca00078e0208 */
[----:B------:R-:W-:Y:S02]  /*22a0*/  STG.E desc[UR4][R8.64], RZ ;  /* 0x000000ff08007986 */ /* 0x000fe4000c101904 */
[----:B------:R-:W5:Y:S01]  /*22b0*/  LDC.64 R16, c[0x0][0x3e0] ;  /* 0x0000f800ff107b82 */ /* 0x000f620000000a00 */
[----:B---3--:R-:W-:-:S05]  /*22c0*/  IMAD.WIDE R10, R5, 0x4, R10 ;  /* 0x00000004050a7825 */ /* 0x008fca00078e020a */
[----:B------:R-:W-:Y:S02]  /*22d0*/  STG.E desc[UR4][R10.64], RZ ;  /* 0x000000ff0a007986 */ /* 0x000fe4000c101904 */
[----:B------:R-:W3:Y:S01]  /*22e0*/  LDC.64 R14, c[0x0][0x3b0] ;  /* 0x0000ec00ff0e7b82 */ /* 0x000ee20000000a00 */
[----:B--2---:R-:W-:-:S05]  /*22f0*/  IMAD.WIDE R12, R5, 0x4, R12 ;  /* 0x00000004050c7825 */ /* 0x004fca00078e020c */
[----:B------:R-:W-:Y:S02]  /*2300*/  STG.E desc[UR4][R12.64], RZ ;  /* 0x000000ff0c007986 */ /* 0x000fe4000c101904 */
[----:B-1----:R-:W1:Y:S01]  /*2310*/  LDC.64 R18, c[0x0][0x3b8] ;  /* 0x0000ee00ff127b82 */ /* 0x002e620000000a00 */
[----:B0-----:R-:W-:-:S05]  /*2320*/  IMAD.WIDE R2, R5, 0x4, R2 ;  /* 0x0000000405027825 */ /* 0x001fca00078e0202 */
[----:B------:R-:W-:Y:S02]  /*2330*/  STG.E desc[UR4][R2.64], RZ ;  /* 0x000000ff02007986 */ /* 0x000fe4000c101904 */
[----:B----4-:R-:W0:Y:S01]  /*2340*/  LDC.64 R22, c[0x0][0x3e8] ;  /* 0x0000fa00ff167b82 */ /* 0x010e220000000a00 */
[----:B-----5:R-:W-:-:S05]  /*2350*/  IMAD.WIDE R16, R5, 0x4, R16 ;  /* 0x0000000405107825 */ /* 0x020fca00078e0210 */
[----:B------:R-:W-:Y:S02]  /*2360*/  STG.E desc[UR4][R16.64], RZ ;  /* 0x000000ff10007986 */ /* 0x000fe4000c101904 */
[----:B------:R-:W2:Y:S01]  /*2370*/  LDC.64 R28, c[0x0][0x3c0] ;  /* 0x0000f000ff1c7b82 */ /* 0x000ea20000000a00 */
[----:B---3--:R-:W-:-:S05]  /*2380*/  IMAD.WIDE R14, R5, 0x4, R14 ;  /* 0x00000004050e7825 */ /* 0x008fca00078e020e */
[----:B------:R-:W-:Y:S02]  /*2390*/  STG.E desc[UR4][R14.64], RZ ;  /* 0x000000ff0e007986 */ /* 0x000fe4000c101904 */
[----:B------:R-:W3:Y:S01]  /*23a0*/  LDC.64 R26, c[0x0][0x3c8] ;  /* 0x0000f200ff1a7b82 */ /* 0x000ee20000000a00 */
[----:B-1----:R-:W-:-:S05]  /*23b0*/  IMAD.WIDE R18, R5, 0x4, R18 ;  /* 0x0000000405127825 */ /* 0x002fca00078e0212 */
[----:B------:R-:W-:Y:S02]  /*23c0*/  STG.E desc[UR4][R18.64], RZ ;  /* 0x000000ff12007986 */ /* 0x000fe4000c101904 */
[----:B------:R-:W1:Y:S01]  /*23d0*/  LDC.64 R24, c[0x0][0x3f0] ;  /* 0x0000fc00ff187b82 */ /* 0x000e620000000a00 */
[----:B0-----:R-:W-:-:S05]  /*23e0*/  IMAD.WIDE R22, R5, 0x4, R22 ;  /* 0x0000000405167825 */ /* 0x001fca00078e0216 */
[----:B------:R-:W-:Y:S01]  /*23f0*/  STG.E desc[UR4][R22.64], RZ ;  /* 0x000000ff16007986 */ /* 0x000fe2000c101904 */
[----:B--2---:R-:W-:-:S05]  /*2400*/  IMAD.WIDE R28, R5, 0x4, R28 ;  /* 0x00000004051c7825 */ /* 0x004fca00078e021c */
[----:B------:R-:W-:Y:S01]  /*2410*/  STG.E desc[UR4][R28.64], RZ ;  /* 0x000000ff1c007986 */ /* 0x000fe2000c101904 */
[----:B---3--:R-:W-:-:S05]  /*2420*/  IMAD.WIDE R26, R5, 0x4, R26 ;  /* 0x00000004051a7825 */ /* 0x008fca00078e021a */
[----:B------:R-:W-:Y:S01]  /*2430*/  STG.E desc[UR4][R26.64], RZ ;  /* 0x000000ff1a007986 */ /* 0x000fe2000c101904 */
[----:B-1----:R-:W-:-:S05]  /*2440*/  IMAD.WIDE R24, R5, 0x4, R24 ;  /* 0x0000000405187825 */ /* 0x002fca00078e0218 */
[----:B------:R-:W-:Y:S01]  /*2450*/  STG.E desc[UR4][R24.64], RZ ;  /* 0x000000ff18007986 */ /* 0x000fe2000c101904 */
[----:B------:R-:W-:Y:S05]  /*2460*/  EXIT ;  /* 0x000000000000794d */ /* 0x000fea0003800000 */
        .weak           $__internal_0_$__cuda_sm20_div_rn_f64_full
        .type           $__internal_0_$__cuda_sm20_div_rn_f64_full,@function
        .size           $__internal_0_$__cuda_sm20_div_rn_f64_full,($__internal_1_$__cuda_sm3x_div_rn_noftz_f32_slowpath - $__internal_0_$__cuda_sm20_div_rn_f64_full)
$__internal_0_$__cuda_sm20_div_rn_f64_full:
[C---:B------:R-:W-:Y:S01]  /*2470*/  FSETP.GEU.AND P0, PT, |R13|.reuse, 1.469367938527859385e-39, PT ;  /* 0x001000000d00780b */ /* 0x040fe20003f0e200 */
[----:B------:R-:W-:Y:S01]  /*2480*/  IMAD.MOV.U32 R24, RZ, RZ, 0x1ca00000 ;  /* 0x1ca00000ff187424 */ /* 0x000fe200078e00ff */
[----:B------:R-:W-:Y:S01]  /*2490*/  LOP3.LUT R10, R13, 0x800fffff, RZ, 0xc0, !PT ;  /* 0x800fffff0d0a7812 */ /* 0x000fe200078ec0ff */
[----:B------:R-:W-:Y:S01]  /*24a0*/  BSSY.RECONVERGENT B2, `(.L_x_58) ;  /* 0x0000054000027945 */ /* 0x000fe20003800200 */
[C---:B------:R-:W-:Y:S02]  /*24b0*/  FSETP.GEU.AND P2, PT, |R15|.reuse, 1.469367938527859385e-39, PT ;  /* 0x001000000f00780b */ /* 0x040fe40003f4e200 */
[----:B------:R-:W-:Y:S01]  /*24c0*/  LOP3.LUT R11, R10, 0x3ff00000, RZ, 0xfc, !PT ;  /* 0x3ff000000a0b7812 */ /* 0x000fe200078efcff */
[----:B------:R-:W-:Y:S01]  /*24d0*/  IMAD.MOV.U32 R10, RZ, RZ, R12 ;  /* 0x000000ffff0a7224 */ /* 0x000fe200078e000c */
[----:B------:R-:W-:Y:S02]  /*24e0*/  MOV R16, 0x1 ;  /* 0x0000000100107802 */ /* 0x000fe40000000f00 */
[----:B------:R-:W-:-:S02]  /*24f0*/  LOP3.LUT R4, R15, 0x7ff00000, RZ, 0xc0, !PT ;  /* 0x7ff000000f047812 */ /* 0x000fc400078ec0ff */
[C---:B------:R-:W-:Y:S01]  /*2500*/  LOP3.LUT R25, R13.reuse, 0x7ff00000, RZ, 0xc0, !PT ;  /* 0x7ff000000d197812 */ /* 0x040fe200078ec0ff */
[----:B------:R-:W-:Y:S02]  /*2510*/  @!P0 DMUL R10, R12, 8.98846567431157953865e+307 ;  /* 0x7fe000000c0a8828 */ /* 0x000fe40000000000 */
[----:B------:R-:W-:Y:S01]  /*2520*/  IMAD.MOV.U32 R27, RZ, RZ, R4 ;  /* 0x000000ffff1b7224 */ /* 0x000fe200078e0004 */
[C---:B------:R-:W-:Y:S02]  /*2530*/  ISETP.GE.U32.AND P1, PT, R4.reuse, R25, PT ;  /* 0x000000190400720c */ /* 0x040fe40003f26070 */
[----:B------:R-:W-:Y:S01]  /*2540*/  @!P2 LOP3.LUT R21, R13, 0x7ff00000, RZ, 0xc0, !PT ;  /* 0x7ff000000d15a812 */ /* 0x000fe200078ec0ff */
[----:B------:R-:W0:Y:S01]  /*2550*/  MUFU.RCP64H R17, R11 ;  /* 0x0000000b00117308 */ /* 0x000e220000001800 */
[----:B------:R-:W-:Y:S02]  /*2560*/  @!P2 MOV R20, RZ ;  /* 0x000000ff0014a202 */ /* 0x000fe40000000f00 */
[----:B------:R-:W-:-:S02]  /*2570*/  @!P2 ISETP.GE.U32.AND P3, PT, R4, R21, PT ;  /* 0x000000150400a20c */ /* 0x000fc40003f66070 */
[----:B------:R-:W-:Y:S02]  /*2580*/  @!P0 LOP3.LUT R25, R11, 0x7ff00000, RZ, 0xc0, !PT ;  /* 0x7ff000000b198812 */ /* 0x000fe400078ec0ff */
[----:B------:R-:W-:Y:S02]  /*2590*/  @!P2 SEL R21, R24, 0x63400000, !P3 ;  /* 0x634000001815a807 */ /* 0x000fe40005800000 */
[----:B------:R-:W-:Y:S02]  /*25a0*/  IADD3 R28, PT, PT, R25, -0x1, RZ ;  /* 0xffffffff191c7810 */ /* 0x000fe40007ffe0ff */
[----:B------:R-:W-:-:S04]  /*25b0*/  @!P2 LOP3.LUT R21, R21, 0x80000000, R15, 0xf8, !PT ;  /* 0x800000001515a812 */ /* 0x000fc800078ef80f */
[----:B------:R-:W-:Y:S01]  /*25c0*/  @!P2 LOP3.LUT R21, R21, 0x100000, RZ, 0xfc, !PT ;  /* 0x001000001515a812 */ /* 0x000fe200078efcff */
[----:B0-----:R-:W-:-:S08]  /*25d0*/  DFMA R18, R16, -R10, 1 ;  /* 0x3ff000001012742b */ /* 0x001fd0000000080a */
[----:B------:R-:W-:-:S08]  /*25e0*/  DFMA R18, R18, R18, R18 ;  /* 0x000000121212722b */ /* 0x000fd00000000012 */
[----:B------:R-:W-:Y:S01]  /*25f0*/  DFMA R18, R16, R18, R16 ;  /* 0x000000121012722b */ /* 0x000fe20000000010 */
[----:B------:R-:W-:Y:S01]  /*2600*/  SEL R17, R24, 0x63400000, !P1 ;  /* 0x6340000018117807 */ /* 0x000fe20004800000 */
[----:B------:R-:W-:-:S03]  /*2610*/  IMAD.MOV.U32 R16, RZ, RZ, R14 ;  /* 0x000000ffff107224 */ /* 0x000fc600078e000e */
[----:B------:R-:W-:-:S03]  /*2620*/  LOP3.LUT R17, R17, 0x800fffff, R15, 0xf8, !PT ;  /* 0x800fffff11117812 */ /* 0x000fc600078ef80f */
[----:B------:R-:W-:-:S03]  /*2630*/  DFMA R22, R18, -R10, 1 ;  /* 0x3ff000001216742b */ /* 0x000fc6000000080a */
[----:B------:R-:W-:-:S05]  /*2640*/  @!P2 DFMA R16, R16, 2, -R20 ;  /* 0x400000001010a82b */ /* 0x000fca0000000814 */
[----:B------:R-:W-:-:S05]  /*2650*/  DFMA R22, R18, R22, R18 ;  /* 0x000000161216722b */ /* 0x000fca0000000012 */
[----:B------:R-:W-:-:S03]  /*2660*/  @!P2 LOP3.LUT R27, R17, 0x7ff00000, RZ, 0xc0, !PT ;  /* 0x7ff00000111ba812 */ /* 0x000fc600078ec0ff */
[----:B------:R-:W-:Y:S02]  /*2670*/  DMUL R18, R22, R16 ;  /* 0x0000001016127228 */ /* 0x000fe40000000000 */
[----:B------:R-:W-:-:S05]  /*2680*/  VIADD R20, R27, 0xffffffff ;  /* 0xffffffff1b147836 */ /* 0x000fca0000000000 */
[----:B------:R-:W-:Y:S01]  /*2690*/  ISETP.GT.U32.AND P0, PT, R20, 0x7feffffe, PT ;  /* 0x7feffffe1400780c */ /* 0x000fe20003f04070 */
[----:B------:R-:W-:-:S03]  /*26a0*/  DFMA R20, R18, -R10, R16 ;  /* 0x8000000a1214722b */ /* 0x000fc60000000010 */
[----:B------:R-:W-:-:S05]  /*26b0*/  ISETP.GT.U32.OR P0, PT, R28, 0x7feffffe, P0 ;  /* 0x7feffffe1c00780c */ /* 0x000fca0000704470 */
[----:B------:R-:W-:-:S08]  /*26c0*/  DFMA R20, R22, R20, R18 ;  /* 0x000000141614722b */ /* 0x000fd00000000012 */
[----:B------:R-:W-:Y:S05]  /*26d0*/  @P0 BRA `(.L_x_59) ;  /* 0x00000000006c0947 */ /* 0x000fea0003800000 */
[----:B------:R-:W-:-:S04]  /*26e0*/  LOP3.LUT R15, R13, 0x7ff00000, RZ, 0xc0, !PT ;  /* 0x7ff000000d0f7812 */ /* 0x000fc800078ec0ff */
[CC--:B------:R-:W-:Y:S02]  /*26f0*/  VIADDMNMX R14, R4.reuse, -R15.reuse, 0xb9600000, !PT ;  /* 0xb9600000040e7446 */ /* 0x0c0fe4000780090f */
[----:B------:R-:W-:Y:S02]  /*2700*/  ISETP.GE.U32.AND P0, PT, R4, R15, PT ;  /* 0x0000000f0400720c */ /* 0x000fe40003f06070 */
[----:B------:R-:W-:Y:S02]  /*2710*/  VIMNMX R4, PT, PT, R14, 0x46a00000, PT ;  /* 0x46a000000e047848 */ /* 0x000fe40003fe0100 */
[----:B------:R-:W-:Y:S02]  /*2720*/  SEL R15, R24, 0x63400000, !P0 ;  /* 0x63400000180f7807 */ /* 0x000fe40004000000 */
[----:B------:R-:W-:-:S03]  /*2730*/  MOV R14, RZ ;  /* 0x000000ff000e7202 */ /* 0x000fc60000000f00 */
[----:B------:R-:W-:-:S04]  /*2740*/  IMAD.IADD R4, R4, 0x1, -R15 ;  /* 0x0000000104047824 */ /* 0x000fc800078e0a0f */
[----:B------:R-:W-:-:S06]  /*2750*/  VIADD R15, R4, 0x7fe00000 ;  /* 0x7fe00000040f7836 */ /* 0x000fcc0000000000 */
[----:B------:R-:W-:-:S10]  /*2760*/  DMUL R18, R20, R14 ;  /* 0x0000000e14127228 */ /* 0x000fd40000000000 */
[----:B------:R-:W-:-:S13]  /*2770*/  FSETP.GTU.AND P0, PT, |R19|, 1.469367938527859385e-39, PT ;  /* 0x001000001300780b */ /* 0x000fda0003f0c200 */
[----:B------:R-:W-:Y:S05]  /*2780*/  @P0 BRA `(.L_x_60) ;  /* 0x0000000000940947 */ /* 0x000fea0003800000 */
[----:B------:R-:W-:Y:S01]  /*2790*/  DFMA R10, R20, -R10, R16 ;  /* 0x8000000a140a722b */ /* 0x000fe20000000010 */
[----:B------:R-:W-:-:S09]  /*27a0*/  IMAD.MOV.U32 R14, RZ, RZ, RZ ;  /* 0x000000ffff0e7224 */ /* 0x000fd200078e00ff */
[C---:B------:R-:W-:Y:S02]  /*27b0*/  FSETP.NEU.AND P0, PT, R11.reuse, RZ, PT ;  /* 0x000000ff0b00720b */ /* 0x040fe40003f0d000 */
[----:B------:R-:W-:-:S04]  /*27c0*/  LOP3.LUT R13, R11, 0x80000000, R13, 0x48, !PT ;  /* 0x800000000b0d7812 */ /* 0x000fc800078e480d */
[----:B------:R-:W-:-:S07]  /*27d0*/  LOP3.LUT R15, R13, R15, RZ, 0xfc, !PT ;  /* 0x0000000f0d0f7212 */ /* 0x000fce00078efcff */
[----:B------:R-:W-:Y:S05]  /*27e0*/  @!P0 BRA `(.L_x_60) ;  /* 0x00000000007c8947 */ /* 0x000fea0003800000 */
[----:B------:R-:W-:Y:S01]  /*27f0*/  IMAD.MOV R11, RZ, RZ, -R4 ;  /* 0x000000ffff0b7224 */ /* 0x000fe200078e0a04 */
[----:B------:R-:W-:Y:S01]  /*2800*/  MOV R10, RZ ;  /* 0x000000ff000a7202 */ /* 0x000fe20000000f00 */
[----:B------:R-:W-:-:S05]  /*2810*/  DMUL.RP R14, R20, R14 ;  /* 0x0000000e140e7228 */ /* 0x000fca0000008000 */
[----:B------:R-:W-:-:S05]  /*2820*/  DFMA R10, R18, -R10, R20 ;  /* 0x8000000a120a722b */ /* 0x000fca0000000014 */
[----:B------:R-:W-:Y:S02]  /*2830*/  LOP3.LUT R13, R15, R13, RZ, 0x3c, !PT ;  /* 0x0000000d0f0d7212 */ /* 0x000fe400078e3cff */
[----:B------:R-:W-:-:S04]  /*2840*/  IADD3 R10, PT, PT, -R4, -0x43300000, RZ ;  /* 0xbcd00000040a7810 */ /* 0x000fc80007ffe1ff */
[----:B------:R-:W-:-:S04]  /*2850*/  FSETP.NEU.AND P0, PT, |R11|, R10, PT ;  /* 0x0000000a0b00720b */ /* 0x000fc80003f0d200 */
[----:B------:R-:W-:Y:S02]  /*2860*/  FSEL R18, R14, R18, !P0 ;  /* 0x000000120e127208 */ /* 0x000fe40004000000 */
[----:B------:R-:W-:Y:S01]  /*2870*/  FSEL R19, R13, R19, !P0 ;  /* 0x000000130d137208 */ /* 0x000fe20004000000 */
[----:B------:R-:W-:Y:S06]  /*2880*/  BRA `(.L_x_60) ;  /* 0x0000000000547947 */ /* 0x000fec0003800000 */
.L_x_59:
[----:B------:R-:W-:-:S14]  /*2890*/  DSETP.NAN.AND P0, PT, R14, R14, PT ;  /* 0x0000000e0e00722a */ /* 0x000fdc0003f08000 */
[----:B------:R-:W-:Y:S05]  /*28a0*/  @P0 BRA `(.L_x_61) ;  /* 0x0000000000440947 */ /* 0x000fea0003800000 */
[----:B------:R-:W-:-:S14]  /*28b0*/  DSETP.NAN.AND P0, PT, R12, R12, PT ;  /* 0x0000000c0c00722a */ /* 0x000fdc0003f08000 */
[----:B------:R-:W-:Y:S05]  /*28c0*/  @P0 BRA `(.L_x_62) ;  /* 0x0000000000300947 */ /* 0x000fea0003800000 */
[----:B------:R-:W-:Y:S01]  /*28d0*/  ISETP.NE.AND P0, PT, R27, R25, PT ;  /* 0x000000191b00720c */ /* 0x000fe20003f05270 */
[----:B------:R-:W-:Y:S01]  /*28e0*/  IMAD.MOV.U32 R18, RZ, RZ, 0x0 ;  /* 0x00000000ff127424 */ /* 0x000fe200078e00ff */
[----:B------:R-:W-:-:S11]  /*28f0*/  MOV R19, 0xfff80000 ;  /* 0xfff8000000137802 */ /* 0x000fd60000000f00 */
[----:B------:R-:W-:Y:S05]  /*2900*/  @!P0 BRA `(.L_x_60) ;  /* 0x0000000000348947 */ /* 0x000fea0003800000 */
[----:B------:R-:W-:Y:S02]  /*2910*/  ISETP.NE.AND P0, PT, R27, 0x7ff00000, PT ;  /* 0x7ff000001b00780c */ /* 0x000fe40003f05270 */
[----:B------:R-:W-:Y:S02]  /*2920*/  LOP3.LUT R19, R15, 0x80000000, R13, 0x48, !PT ;  /* 0x800000000f137812 */ /* 0x000fe400078e480d */
[----:B------:R-:W-:-:S13]  /*2930*/  ISETP.EQ.OR P0, PT, R25, RZ, !P0 ;  /* 0x000000ff1900720c */ /* 0x000fda0004702670 */
[----:B------:R-:W-:Y:S01]  /*2940*/  @P0 LOP3.LUT R4, R19, 0x7ff00000, RZ, 0xfc, !PT ;  /* 0x7ff0000013040812 */ /* 0x000fe200078efcff */
[----:B------:R-:W-:Y:S01]  /*2950*/  @!P0 IMAD.MOV.U32 R18, RZ, RZ, RZ ;  /* 0x000000ffff128224 */ /* 0x000fe200078e00ff */
[----:B------:R-:W-:-:S03]  /*2960*/  @P0 MOV R18, RZ ;  /* 0x000000ff00120202 */ /* 0x000fc60000000f00 */
[----:B------:R-:W-:Y:S01]  /*2970*/  @P0 IMAD.MOV.U32 R19, RZ, RZ, R4 ;  /* 0x000000ffff130224 */ /* 0x000fe200078e0004 */
[----:B------:R-:W-:Y:S06]  /*2980*/  BRA `(.L_x_60) ;  /* 0x0000000000147947 */ /* 0x000fec0003800000 */
.L_x_62:
[----:B------:R-:W-:Y:S02]  /*2990*/  LOP3.LUT R19, R13, 0x80000, RZ, 0xfc, !PT ;  /* 0x000800000d137812 */ /* 0x000fe400078efcff */
[----:B------:R-:W-:Y:S01]  /*29a0*/  MOV R18, R12 ;  /* 0x0000000c00127202 */ /* 0x000fe20000000f00 */
[----:B------:R-:W-:Y:S06]  /*29b0*/  BRA `(.L_x_60) ;  /* 0x0000000000087947 */ /* 0x000fec0003800000 */
.L_x_61:
[----:B------:R-:W-:Y:S01]  /*29c0*/  LOP3.LUT R19, R15, 0x80000, RZ, 0xfc, !PT ;  /* 0x000800000f137812 */ /* 0x000fe200078efcff */
[----:B------:R-:W-:-:S07]  /*29d0*/  IMAD.MOV.U32 R18, RZ, RZ, R14 ;  /* 0x000000ffff127224 */ /* 0x000fce00078e000e */
.L_x_60:
[----:B------:R-:W-:Y:S05]  /*29e0*/  BSYNC.RECONVERGENT B2 ;  /* 0x0000000000027941 */ /* 0x000fea0003800200 */
.L_x_58:
[----:B------:R-:W-:Y:S01]  /*29f0*/  MOV R10, R2 ;  /* 0x00000002000a7202 */ /* 0x000fe20000000f00 */
[----:B------:R-:W-:Y:S01]  /*2a00*/  IMAD.MOV.U32 R11, RZ, RZ, 0x0 ;  /* 0x00000000ff0b7424 */ /* 0x000fe200078e00ff */
[----:B------:R-:W-:Y:S01]  /*2a10*/  MOV R28, R18 ;  /* 0x00000012001c7202 */ /* 0x000fe20000000f00 */
[----:B------:R-:W-:Y:S02]  /*2a20*/  IMAD.MOV.U32 R29, RZ, RZ, R19 ;  /* 0x000000ffff1d7224 */ /* 0x000fe400078e0013 */
[----:B------:R-:W-:Y:S05]  /*2a30*/  RET.REL.NODEC R10 `(_Z8pre_eval4wave5media3dim5coeff6factor) ;  /* 0xffffffd40a707950 */ /* 0x000fea0003c3ffff */
        .weak           $__internal_1_$__cuda_sm3x_div_rn_noftz_f32_slowpath
        .type           $__internal_1_$__cuda_sm3x_div_rn_noftz_f32_slowpath,@function
        .size           $__internal_1_$__cuda_sm3x_div_rn_noftz_f32_slowpath,($_Z8pre_eval4wave5media3dim5coeff6factor$__internal_accurate_pow - $__internal_1_$__cuda_sm3x_div_rn_noftz_f32_slowpath)
$__internal_1_$__cuda_sm3x_div_rn_noftz_f32_slowpath:
[----:B------:R-:W-:Y:S01]  /*2a40*/  SHF.R.U32.HI R12, RZ, 0x17, R3 ;  /* 0x00000017ff0c7819 */ /* 0x000fe20000011603 */
[----:B------:R-:W-:Y:S01]  /*2a50*/  BSSY.RECONVERGENT B0, `(.L_x_63) ;  /* 0x0000062000007945 */ /* 0x000fe20003800200 */
[----:B------:R-:W-:Y:S02]  /*2a60*/  SHF.R.U32.HI R14, RZ, 0x17, R0 ;  /* 0x00000017ff0e7819 */ /* 0x000fe40000011600 */
[----:B------:R-:W-:Y:S02]  /*2a70*/  LOP3.LUT R12, R12, 0xff, RZ, 0xc0, !PT ;  /* 0x000000ff0c0c7812 */ /* 0x000fe400078ec0ff */
[----:B------:R-:W-:Y:S02]  /*2a80*/  LOP3.LUT R19, R14, 0xff, RZ, 0xc0, !PT ;  /* 0x000000ff0e137812 */ /* 0x000fe400078ec0ff */
[----:B------:R-:W-:-:S03]  /*2a90*/  IADD3 R17, PT, PT, R12, -0x1, RZ ;  /* 0xffffffff0c117810 */ /* 0x000fc60007ffe0ff */
[----:B------:R-:W-:Y:S01]  /*2aa0*/  VIADD R16, R19, 0xffffffff ;  /* 0xffffffff13107836 */ /* 0x000fe20000000000 */
[----:B------:R-:W-:-:S04]  /*2ab0*/  ISETP.GT.U32.AND P0, PT, R17, 0xfd, PT ;  /* 0x000000fd1100780c */ /* 0x000fc80003f04070 */
[----:B------:R-:W-:-:S13]  /*2ac0*/  ISETP.GT.U32.OR P0, PT, R16, 0xfd, P0 ;  /* 0x000000fd1000780c */ /* 0x000fda0000704470 */
[----:B------:R-:W-:Y:S01]  /*2ad0*/  @!P0 MOV R14, RZ ;  /* 0x000000ff000e8202 */ /* 0x000fe20000000f00 */
[----:B------:R-:W-:Y:S06]  /*2ae0*/  @!P0 BRA `(.L_x_64) ;  /* 0x00000000005c8947 */ /* 0x000fec0003800000 */
[----:B------:R-:W-:Y:S02]  /*2af0*/  FSETP.GTU.FTZ.AND P0, PT, |R0|, +INF , PT ;  /* 0x7f8000000000780b */ /* 0x000fe40003f1c200 */
[----:B------:R-:W-:-:S04]  /*2b00*/  FSETP.GTU.FTZ.AND P1, PT, |R3|, +INF , PT ;  /* 0x7f8000000300780b */ /* 0x000fc80003f3c200 */
[----:B------:R-:W-:-:S13]  /*2b10*/  PLOP3.LUT P0, PT, P0, P1, PT, 0xf8, 0x8f ;  /* 0x00000000008f781c */ /* 0x000fda0000703f70 */
[----:B------:R-:W-:Y:S05]  /*2b20*/  @P0 BRA `(.L_x_65) ;  /* 0x00000004004c0947 */ /* 0x000fea0003800000 */
[----:B------:R-:W-:-:S13]  /*2b30*/  LOP3.LUT P0, RZ, R3, 0x7fffffff, R0, 0xc8, !PT ;  /* 0x7fffffff03ff7812 */ /* 0x000fda000780c800 */
[----:B------:R-:W-:Y:S05]  /*2b40*/  @!P0 BRA `(.L_x_66) ;  /* 0x00000004003c8947 */ /* 0x000fea0003800000 */
[C---:B------:R-:W-:Y:S02]  /*2b50*/  FSETP.NEU.FTZ.AND P1, PT, |R0|.reuse, +INF , PT ;  /* 0x7f8000000000780b */ /* 0x040fe40003f3d200 */
[----:B------:R-:W-:Y:S02]  /*2b60*/  FSETP.NEU.FTZ.AND P2, PT, |R3|, +INF , PT ;  /* 0x7f8000000300780b */ /* 0x000fe40003f5d200 */
[----:B------:R-:W-:-:S11]  /*2b70*/  FSETP.NEU.FTZ.AND P0, PT, |R0|, +INF , PT ;  /* 0x7f8000000000780b */ /* 0x000fd60003f1d200 */
[----:B------:R-:W-:Y:S05]  /*2b80*/  @!P2 BRA !P1, `(.L_x_66) ;  /* 0x00000004002ca947 */ /* 0x000fea0004800000 */
[----:B------:R-:W-:-:S04]  /*2b90*/  LOP3.LUT P1, RZ, R0, 0x7fffffff, RZ, 0xc0, !PT ;  /* 0x7fffffff00ff7812 */ /* 0x000fc8000782c0ff */
[----:B------:R-:W-:-:S13]  /*2ba0*/  PLOP3.LUT P1, PT, P2, P1, PT, 0x2f, 0xf2 ;  /* 0x0000000000f2781c */ /* 0x000fda0001722577 */
[----:B------:R-:W-:Y:S05]  /*2bb0*/  @P1 BRA `(.L_x_67) ;  /* 0x0000000400181947 */ /* 0x000fea0003800000 */
[----:B------:R-:W-:-:S04]  /*2bc0*/  LOP3.LUT P1, RZ, R3, 0x7fffffff, RZ, 0xc0, !PT ;  /* 0x7fffffff03ff7812 */ /* 0x000fc8000782c0ff */
[----:B------:R-:W-:-:S13]  /*2bd0*/  PLOP3.LUT P0, PT, P0, P1, PT, 0x2f, 0xf2 ;  /* 0x0000000000f2781c */ /* 0x000fda0000702577 */
[----:B------:R-:W-:Y:S05]  /*2be0*/  @P0 BRA `(.L_x_68) ;  /* 0x0000000400000947 */ /* 0x000fea0003800000 */
[----:B------:R-:W-:Y:S02]  /*2bf0*/  ISETP.GE.AND P0, PT, R16, RZ, PT ;  /* 0x000000ff1000720c */ /* 0x000fe40003f06270 */
[----:B------:R-:W-:-:S11]  /*2c00*/  ISETP.GE.AND P1, PT, R17, RZ, PT ;  /* 0x000000ff1100720c */ /* 0x000fd60003f26270 */
[----:B------:R-:W-:Y:S01]  /*2c10*/  @P0 IMAD.MOV.U32 R14, RZ, RZ, RZ ;  /* 0x000000ffff0e0224 */ /* 0x000fe200078e00ff */
[----:B------:R-:W-:Y:S01]  /*2c20*/  @!P0 MOV R14, 0xffffffc0 ;  /* 0xffffffc0000e8802 */ /* 0x000fe20000000f00 */
[----:B------:R-:W-:Y:S01]  /*2c30*/  @!P0 FFMA R0, R0, 1.84467440737095516160e+19, RZ ;  /* 0x5f80000000008823 */ /* 0x000fe200000000ff */
[----:B------:R-:W-:-:S03]  /*2c40*/  @!P1 FFMA R3, R3, 1.84467440737095516160e+19, RZ ;  /* 0x5f80000003039823 */ /* 0x000fc600000000ff */
[----:B------:R-:W-:-:S07]  /*2c50*/  @!P1 VIADD R14, R14, 0x40 ;  /* 0x000000400e0e9836 */ /* 0x000fce0000000000 */
.L_x_64:
[----:B------:R-:W-:Y:S01]  /*2c60*/  LEA R16, R12, 0xc0800000, 0x17 ;  /* 0xc08000000c107811 */ /* 0x000fe200078eb8ff */
[----:B------:R-:W-:Y:S01]  /*2c70*/  VIADD R19, R19, 0xffffff81 ;  /* 0xffffff8113137836 */ /* 0x000fe20000000000 */
[----:B------:R-:W-:Y:S02]  /*2c80*/  BSSY.RECONVERGENT B1, `(.L_x_69) ;  /* 0x0000035000017945 */ /* 0x000fe40003800200 */
[----:B------:R-:W-:Y:S01]  /*2c90*/  IADD3 R18, PT, PT, -R16, R3, RZ ;  /* 0x0000000310127210 */ /* 0x000fe20007ffe1ff */
[C---:B------:R-:W-:Y:S01]  /*2ca0*/  IMAD R0, R19.reuse, -0x800000, R0 ;  /* 0xff80000013007824 */ /* 0x040fe200078e0200 */
[----:B------:R-:W-:Y:S02]  /*2cb0*/  IADD3 R19, PT, PT, R19, 0x7f, -R12 ;  /* 0x0000007f13137810 */ /* 0x000fe40007ffe80c */
[----:B------:R-:W0:Y:S01]  /*2cc0*/  MUFU.RCP R3, R18 ;  /* 0x0000001200037308 */ /* 0x000e220000001000 */
[----:B------:R-:W-:Y:S01]  /*2cd0*/  FADD.FTZ R17, -R18, -RZ ;  /* 0x800000ff12117221 */ /* 0x000fe20000010100 */
[----:B------:R-:W-:-:S03]  /*2ce0*/  IADD3 R19, PT, PT, R19, R14, RZ ;  /* 0x0000000e13137210 */ /* 0x000fc60007ffe0ff */
[----:B0-----:R-:W-:-:S04]  /*2cf0*/  FFMA R16, R3, R17, 1 ;  /* 0x3f80000003107423 */ /* 0x001fc80000000011 */
[----:B------:R-:W-:-:S04]  /*2d00*/  FFMA R3, R3, R16, R3 ;  /* 0x0000001003037223 */ /* 0x000fc80000000003 */
[----:B------:R-:W-:-:S04]  /*2d10*/  FFMA R16, R0, R3, RZ ;  /* 0x0000000300107223 */ /* 0x000fc800000000ff */
[----:B------:R-:W-:-:S04]  /*2d20*/  FFMA R20, R17, R16, R0 ;  /* 0x0000001011147223 */ /* 0x000fc80000000000 */
[----:B------:R-:W-:-:S04]  /*2d30*/  FFMA R16, R3, R20, R16 ;  /* 0x0000001403107223 */ /* 0x000fc80000000010 */
[----:B------:R-:W-:-:S04]  /*2d40*/  FFMA R17, R17, R16, R0 ;  /* 0x0000001011117223 */ /* 0x000fc80000000000 */
[----:B------:R-:W-:-:S05]  /*2d50*/  FFMA R0, R3, R17, R16 ;  /* 0x0000001103007223 */ /* 0x000fca0000000010 */
[----:B------:R-:W-:-:S04]  /*2d60*/  SHF.R.U32.HI R12, RZ, 0x17, R0 ;  /* 0x00000017ff0c7819 */ /* 0x000fc80000011600 */
[----:B------:R-:W-:-:S05]  /*2d70*/  LOP3.LUT R12, R12, 0xff, RZ, 0xc0, !PT ;  /* 0x000000ff0c0c7812 */ /* 0x000fca00078ec0ff */
[----:B------:R-:W-:-:S05]  /*2d80*/  IMAD.IADD R18, R12, 0x1, R19 ;  /* 0x000000010c127824 */ /* 0x000fca00078e0213 */
[----:B------:R-:W-:-:S04]  /*2d90*/  IADD3 R12, PT, PT, R18, -0x1, RZ ;  /* 0xffffffff120c7810 */ /* 0x000fc80007ffe0ff */
[----:B------:R-:W-:-:S13]  /*2da0*/  ISETP.GE.U32.AND P0, PT, R12, 0xfe, PT ;  /* 0x000000fe0c00780c */ /* 0x000fda0003f06070 */
[----:B------:R-:W-:Y:S05]  /*2db0*/  @!P0 BRA `(.L_x_70) ;  /* 0x0000000000808947 */ /* 0x000fea0003800000 */
[----:B------:R-:W-:-:S13]  /*2dc0*/  ISETP.GT.AND P0, PT, R18, 0xfe, PT ;  /* 0x000000fe1200780c */ /* 0x000fda0003f04270 */
[----:B------:R-:W-:Y:S05]  /*2dd0*/  @P0 BRA `(.L_x_71) ;  /* 0x00000000006c0947 */ /* 0x000fea0003800000 */
[----:B------:R-:W-:-:S13]  /*2de0*/  ISETP.GE.AND P0, PT, R18, 0x1, PT ;  /* 0x000000011200780c */ /* 0x000fda0003f06270 */
[----:B------:R-:W-:Y:S05]  /*2df0*/  @P0 BRA `(.L_x_72) ;  /* 0x0000000000740947 */ /* 0x000fea0003800000 */
[----:B------:R-:W-:Y:S02]  /*2e00*/  ISETP.GE.AND P0, PT, R18, -0x18, PT ;  /* 0xffffffe81200780c */ /* 0x000fe40003f06270 */
[----:B------:R-:W-:-:S11]  /*2e10*/  LOP3.LUT R0, R0, 0x80000000, RZ, 0xc0, !PT ;  /* 0x8000000000007812 */ /* 0x000fd600078ec0ff */
[----:B------:R-:W-:Y:S05]  /*2e20*/  @!P0 BRA `(.L_x_72) ;  /* 0x0000000000688947 */ /* 0x000fea0003800000 */
[CCC-:B------:R-:W-:Y:S01]  /*2e30*/  FFMA.RZ R12, R3.reuse, R17.reuse, R16.reuse ;  /* 0x00000011030c7223 */ /* 0x1c0fe2000000c010 */
[C---:B------:R-:W-:Y:S02]  /*2e40*/  ISETP.NE.AND P2, PT, R18.reuse, RZ, PT ;  /* 0x000000ff1200720c */ /* 0x040fe40003f45270 */
[----:B------:R-:W-:Y:S02]  /*2e50*/  ISETP.NE.AND P1, PT, R18, RZ, PT ;  /* 0x000000ff1200720c */ /* 0x000fe40003f25270 */
[----:B------:R-:W-:Y:S01]  /*2e60*/  LOP3.LUT R14, R12, 0x7fffff, RZ, 0xc0, !PT ;  /* 0x007fffff0c0e7812 */ /* 0x000fe200078ec0ff */
[CCC-:B------:R-:W-:Y:S01]  /*2e70*/  FFMA.RP R12, R3.reuse, R17.reuse, R16.reuse ;  /* 0x00000011030c7223 */ /* 0x1c0fe20000008010 */
[----:B------:R-:W-:Y:S01]  /*2e80*/  FFMA.RM R3, R3, R17, R16 ;  /* 0x0000001103037223 */ /* 0x000fe20000004010 */
[----:B------:R-:W-:Y:S01]  /*2e90*/  VIADD R17, R18, 0x20 ;  /* 0x0000002012117836 */ /* 0x000fe20000000000 */
[----:B------:R-:W-:Y:S02]  /*2ea0*/  LOP3.LUT R14, R14, 0x800000, RZ, 0xfc, !PT ;  /* 0x008000000e0e7812 */ /* 0x000fe400078efcff */
[----:B------:R-:W-:-:S02]  /*2eb0*/  IADD3 R16, PT, PT, -R18, RZ, RZ ;  /* 0x000000ff12107210 */ /* 0x000fc40007ffe1ff */
[----:B------:R-:W-:Y:S02]  /*2ec0*/  SHF.L.U32 R17, R14, R17, RZ ;  /* 0x000000110e117219 */ /* 0x000fe400000006ff */
[----:B------:R-:W-:Y:S02]  /*2ed0*/  FSETP.NEU.FTZ.AND P0, PT, R12, R3, PT ;  /* 0x000000030c00720b */ /* 0x000fe40003f1d000 */
[----:B------:R-:W-:Y:S02]  /*2ee0*/  SEL R3, R16, RZ, P2 ;  /* 0x000000ff10037207 */ /* 0x000fe40001000000 */
[----:B------:R-:W-:Y:S02]  /*2ef0*/  ISETP.NE.AND P1, PT, R17, RZ, P1 ;  /* 0x000000ff1100720c */ /* 0x000fe40000f25270 */
[----:B------:R-:W-:Y:S02]  /*2f00*/  SHF.R.U32.HI R3, RZ, R3, R14 ;  /* 0x00000003ff037219 */ /* 0x000fe4000001160e */
[----:B------:R-:W-:-:S02]  /*2f10*/  PLOP3.LUT P0, PT, P0, P1, PT, 0xf8, 0x8f ;  /* 0x00000000008f781c */ /* 0x000fc40000703f70 */
[----:B------:R-:W-:Y:S02]  /*2f20*/  SHF.R.U32.HI R17, RZ, 0x1, R3 ;  /* 0x00000001ff117819 */ /* 0x000fe40000011603 */
[----:B------:R-:W-:-:S04]  /*2f30*/  SEL R12, RZ, 0x1, !P0 ;  /* 0x00000001ff0c7807 */ /* 0x000fc80004000000 */
[----:B------:R-:W-:-:S04]  /*2f40*/  LOP3.LUT R12, R12, 0x1, R17, 0xf8, !PT ;  /* 0x000000010c0c7812 */ /* 0x000fc800078ef811 */
[----:B------:R-:W-:-:S05]  /*2f50*/  LOP3.LUT R12, R12, R3, RZ, 0xc0, !PT ;  /* 0x000000030c0c7212 */ /* 0x000fca00078ec0ff */
[----:B------:R-:W-:-:S05]  /*2f60*/  IMAD.IADD R17, R17, 0x1, R12 ;  /* 0x0000000111117824 */ /* 0x000fca00078e020c */
[----:B------:R-:W-:Y:S01]  /*2f70*/  LOP3.LUT R0, R17, R0, RZ, 0xfc, !PT ;  /* 0x0000000011007212 */ /* 0x000fe200078efcff */
[----:B------:R-:W-:Y:S06]  /*2f80*/  BRA `(.L_x_72) ;  /* 0x0000000000107947 */ /* 0x000fec0003800000 */
.L_x_71:
[----:B------:R-:W-:-:S04]  /*2f90*/  LOP3.LUT R0, R0, 0x80000000, RZ, 0xc0, !PT ;  /* 0x8000000000007812 */ /* 0x000fc800078ec0ff */
[----:B------:R-:W-:Y:S01]  /*2fa0*/  LOP3.LUT R0, R0, 0x7f800000, RZ, 0xfc, !PT ;  /* 0x7f80000000007812 */ /* 0x000fe200078efcff */
[----:B------:R-:W-:Y:S06]  /*2fb0*/  BRA `(.L_x_72) ;  /* 0x0000000000047947 */ /* 0x000fec0003800000 */
.L_x_70:
[----:B------:R-:W-:-:S07]  /*2fc0*/  LEA R0, R19, R0, 0x17 ;  /* 0x0000000013007211 */ /* 0x000fce00078eb8ff */
.L_x_72:
[----:B------:R-:W-:Y:S05]  /*2fd0*/  BSYNC.RECONVERGENT B1 ;  /* 0x0000000000017941 */ /* 0x000fea0003800200 */
.L_x_69:
[----:B------:R-:W-:Y:S05]  /*2fe0*/  BRA `(.L_x_73) ;  /* 0x0000000000207947 */ /* 0x000fea0003800000 */
.L_x_68:
[----:B------:R-:W-:-:S04]  /*2ff0*/  LOP3.LUT R0, R3, 0x80000000, R0, 0x48, !PT ;  /* 0x8000000003007812 */ /* 0x000fc800078e4800 */
[----:B------:R-:W-:Y:S01]  /*3000*/  LOP3.LUT R0, R0, 0x7f800000, RZ, 0xfc, !PT ;  /* 0x7f80000000007812 */ /* 0x000fe200078efcff */
[----:B------:R-:W-:Y:S06]  /*3010*/  BRA `(.L_x_73) ;  /* 0x0000000000147947 */ /* 0x000fec0003800000 */
.L_x_67:
[----:B------:R-:W-:Y:S01]  /*3020*/  LOP3.LUT R0, R3, 0x80000000, R0, 0x48, !PT ;  /* 0x8000000003007812 */ /* 0x000fe200078e4800 */
[----:B------:R-:W-:Y:S06]  /*3030*/  BRA `(.L_x_73) ;  /* 0x00000000000c7947 */ /* 0x000fec0003800000 */
.L_x_66:
[----:B------:R-:W0:Y:S01]  /*3040*/  MUFU.RSQ R0, -QNAN ;  /* 0xffc0000000007908 */ /* 0x000e220000001400 */
[----:B------:R-:W-:Y:S05]  /*3050*/  BRA `(.L_x_73) ;  /* 0x0000000000047947 */ /* 0x000fea0003800000 */
.L_x_65:
[----:B------:R-:W-:-:S07]  /*3060*/  FADD.FTZ R0, R0, R3 ;  /* 0x0000000300007221 */ /* 0x000fce0000010000 */
.L_x_73:
[----:B------:R-:W-:Y:S05]  /*3070*/  BSYNC.RECONVERGENT B0 ;  /* 0x0000000000007941 */ /* 0x000fea0003800200 */
.L_x_63:
[----:B------:R-:W-:Y:S01]  /*3080*/  MOV R16, R10 ;  /* 0x0000000a00107202 */ /* 0x000fe20000000f00 */
[----:B------:R-:W-:Y:S02]  /*3090*/  IMAD.MOV.U32 R17, RZ, RZ, 0x0 ;  /* 0x00000000ff117424 */ /* 0x000fe400078e00ff */
[----:B0-----:R-:W-:Y:S02]  /*30a0*/  IMAD.MOV.U32 R3, RZ, RZ, R0 ;  /* 0x000000ffff037224 */ /* 0x001fe400078e0000 */
[----:B------:R-:W-:Y:S05]  /*30b0*/  RET.REL.NODEC R16 `(_Z8pre_eval4wave5media3dim5coeff6factor) ;  /* 0xffffffcc10d07950 */ /* 0x000fea0003c3ffff */
        .type           $_Z8pre_eval4wave5media3dim5coeff6factor$__internal_accurate_pow,@function
        .size           $_Z8pre_eval4wave5media3dim5coeff6factor$__internal_accurate_pow,(.L_x_78 - $_Z8pre_eval4wave5media3dim5coeff6factor$__internal_accurate_pow)
$_Z8pre_eval4wave5media3dim5coeff6factor$__internal_accurate_pow:
[----:B------:R-:W-:Y:S01]  /*30c0*/  ISETP.GT.U32.AND P0, PT, R27, 0xfffff, PT ;  /* 0x000fffff1b00780c */ /* 0x000fe20003f04070 */
[----:B------:R-:W-:Y:S01]  /*30d0*/  IMAD.MOV.U32 R14, RZ, RZ, 0x41ad3b5a ;  /* 0x41ad3b5aff0e7424 */ /* 0x000fe200078e00ff */
[----:B------:R-:W-:Y:S01]  /*30e0*/  MOV R11, R27 ;  /* 0x0000001b000b7202 */ /* 0x000fe20000000f00 */
[----:B------:R-:W-:Y:S01]  /*30f0*/  UMOV UR8, 0x7d2cafe2 ;  /* 0x7d2cafe200087882 */ /* 0x000fe20000000000 */
[----:B------:R-:W-:Y:S01]  /*3100*/  MOV R15, 0x3ed0f5d2 ;  /* 0x3ed0f5d2000f7802 */ /* 0x000fe20000000f00 */
[----:B------:R-:W-:Y:S01]  /*3110*/  UMOV UR9, 0x3eb0f5ff ;  /* 0x3eb0f5ff00097882 */ /* 0x000fe20000000000 */
[----:B------:R-:W-:Y:S01]  /*3120*/  SHF.R.U32.HI R27, RZ, 0x14, R27 ;  /* 0x00000014ff1b7819 */ /* 0x000fe2000001161b */
[----:B------:R-:W-:Y:S01]  /*3130*/  UMOV UR10, 0x3b39803f ;  /* 0x3b39803f000a7882 */ /* 0x000fe20000000000 */
[----:B------:R-:W-:-:S05]  /*3140*/  UMOV UR11, 0x3c7abc9e ;  /* 0x3c7abc9e000b7882 */ /* 0x000fca0000000000 */
[----:B------:R-:W-:-:S10]  /*3150*/  @!P0 DMUL R22, R10, 1.80143985094819840000e+16 ;  /* 0x435000000a168828 */ /* 0x000fd40000000000 */
[----:B------:R-:W-:Y:S01]  /*3160*/  @!P0 IMAD.MOV.U32 R11, RZ, RZ, R23 ;  /* 0x000000ffff0b8224 */ /* 0x000fe200078e0017 */
[----:B------:R-:W-:Y:S02]  /*3170*/  @!P0 MOV R10, R22 ;  /* 0x00000016000a8202 */ /* 0x000fe40000000f00 */
[----:B------:R-:W-:Y:S02]  /*3180*/  @!P0 LEA.HI R27, R23, 0xffffffca, RZ, 0xc ;  /* 0xffffffca171b8811 */ /* 0x000fe400078f60ff */
[----:B------:R-:W-:Y:S01]  /*3190*/  LOP3.LUT R11, R11, 0x800fffff, RZ, 0xc0, !PT ;  /* 0x800fffff0b0b7812 */ /* 0x000fe200078ec0ff */
[----:B------:R-:W-:Y:S01]  /*31a0*/  IMAD.MOV.U32 R12, RZ, RZ, R10 ;  /* 0x000000ffff0c7224 */ /* 0x000fe200078e000a */
[----:B------:R-:W-:Y:S02]  /*31b0*/  MOV R10, RZ ;  /* 0x000000ff000a7202 */ /* 0x000fe40000000f00 */
[----:B------:R-:W-:-:S04]  /*31c0*/  LOP3.LUT R13, R11, 0x3ff00000, RZ, 0xfc, !PT ;  /* 0x3ff000000b0d7812 */ /* 0x000fc800078efcff */
[----:B------:R-:W-:-:S13]  /*31d0*/  ISETP.GE.U32.AND P1, PT, R13, 0x3ff6a09f, PT ;  /* 0x3ff6a09f0d00780c */ /* 0x000fda0003f26070 */
[----:B------:R-:W-:-:S05]  /*31e0*/  @P1 IADD3 R11, PT, PT, R13, -0x100000, RZ ;  /* 0xfff000000d0b1810 */ /* 0x000fca0007ffe0ff */
[----:B------:R-:W-:-:S06]  /*31f0*/  @P1 IMAD.MOV.U32 R13, RZ, RZ, R11 ;  /* 0x000000ffff0d1224 */ /* 0x000fcc00078e000b */
[C---:B------:R-:W-:Y:S02]  /*3200*/  DADD R18, R12.reuse, 1 ;  /* 0x3ff000000c127429 */ /* 0x040fe40000000000 */
[----:B------:R-:W-:-:S04]  /*3210*/  DADD R12, R12, -1 ;  /* 0xbff000000c0c7429 */ /* 0x000fc80000000000 */
[----:B------:R-:W0:Y:S02]  /*3220*/  MUFU.RCP64H R11, R19 ;  /* 0x00000013000b7308 */ /* 0x000e240000001800 */
[----:B0-----:R-:W-:-:S08]  /*3230*/  DFMA R16, -R18, R10, 1 ;  /* 0x3ff000001210742b */ /* 0x001fd0000000010a */
[----:B------:R-:W-:-:S08]  /*3240*/  DFMA R16, R16, R16, R16 ;  /* 0x000000101010722b */ /* 0x000fd00000000010 */
[----:B------:R-:W-:-:S08]  /*3250*/  DFMA R16, R10, R16, R10 ;  /* 0x000000100a10722b */ /* 0x000fd0000000000a */
[----:B------:R-:W-:-:S08]  /*3260*/  DMUL R10, R12, R16 ;  /* 0x000000100c0a7228 */ /* 0x000fd00000000000 */
[----:B------:R-:W-:-:S08]  /*3270*/  DFMA R10, R12, R16, R10 ;  /* 0x000000100c0a722b */ /* 0x000fd0000000000a */
[----:B------:R-:W-:-:S08]  /*3280*/  DMUL R24, R10, R10 ;  /* 0x0000000a0a187228 */ /* 0x000fd00000000000 */
[----:B------:R-:W-:Y:S01]  /*3290*/  DFMA R14, R24, UR8, R14 ;  /* 0x00000008180e7c2b */ /* 0x000fe2000800000e */
[----:B------:R-:W-:Y:S01]  /*32a0*/  UMOV UR8, 0x75488a3f ;  /* 0x75488a3f00087882 */ /* 0x000fe20000000000 */
[----:B------:R-:W-:-:S06]  /*32b0*/  UMOV UR9, 0x3ef3b20a ;  /* 0x3ef3b20a00097882 */ /* 0x000fcc0000000000 */
[----:B------:R-:W-:Y:S01]  /*32c0*/  DFMA R20, R24, R14, UR8 ;  /* 0x0000000818147e2b */ /* 0x000fe2000800000e */
[----:B------:R-:W-:Y:S01]  /*32d0*/  UMOV UR8, 0xe4faecd5 ;  /* 0xe4faecd500087882 */ /* 0x000fe20000000000 */
[----:B------:R-:W-:Y:S01]  /*32e0*/  UMOV UR9, 0x3f1745cd ;  /* 0x3f1745cd00097882 */ /* 0x000fe20000000000 */
[----:B------:R-:W-:-:S05]  /*32f0*/  DADD R14, R12, -R10 ;  /* 0x000000000c0e7229 */ /* 0x000fca000000080a */
[----:B------:R-:W-:Y:S01]  /*3300*/  DFMA R20, R24, R20, UR8 ;  /* 0x0000000818147e2b */ /* 0x000fe20008000014 */
[----:B------:R-:W-:Y:S01]  /*3310*/  UMOV UR8, 0x258a578b ;  /* 0x258a578b00087882 */ /* 0x000fe20000000000 */
[----:B------:R-:W-:Y:S01]  /*3320*/  UMOV UR9, 0x3f3c71c7 ;  /* 0x3f3c71c700097882 */ /* 0x000fe20000000000 */
[----:B------:R-:W-:-:S05]  /*3330*/  DADD R14, R14, R14 ;  /* 0x000000000e0e7229 */ /* 0x000fca000000000e */
[----:B------:R-:W-:Y:S01]  /*3340*/  DFMA R20, R24, R20, UR8 ;  /* 0x0000000818147e2b */ /* 0x000fe20008000014 */
[----:B------:R-:W-:Y:S01]  /*3350*/  UMOV UR8, 0x9242b910 ;  /* 0x9242b91000087882 */ /* 0x000fe20000000000 */
[----:B------:R-:W-:Y:S01]  /*3360*/  UMOV UR9, 0x3f624924 ;  /* 0x3f62492400097882 */ /* 0x000fe20000000000 */
[----:B------:R-:W-:-:S05]  /*3370*/  DFMA R14, R12, -R10, R14 ;  /* 0x8000000a0c0e722b */ /* 0x000fca000000000e */
[----:B------:R-:W-:Y:S01]  /*3380*/  DFMA R20, R24, R20, UR8 ;  /* 0x0000000818147e2b */ /* 0x000fe20008000014 */
[----:B------:R-:W-:Y:S01]  /*3390*/  UMOV UR8, 0x99999dfb ;  /* 0x99999dfb00087882 */ /* 0x000fe20000000000 */
[----:B------:R-:W-:Y:S01]  /*33a0*/  UMOV UR9, 0x3f899999 ;  /* 0x3f89999900097882 */ /* 0x000fe20000000000 */
[----:B------:R-:W-:Y:S02]  /*33b0*/  DMUL R14, R16, R14 ;  /* 0x0000000e100e7228 */ /* 0x000fe40000000000 */
[----:B------:R-:W-:-:S03]  /*33c0*/  DMUL R16, R10, R10 ;  /* 0x0000000a0a107228 */ /* 0x000fc60000000000 */
[----:B------:R-:W-:Y:S01]  /*33d0*/  DFMA R20, R24, R20, UR8 ;  /* 0x0000000818147e2b */ /* 0x000fe20008000014 */
[----:B------:R-:W-:Y:S01]  /*33e0*/  UMOV UR8, 0x55555555 ;  /* 0x5555555500087882 */ /* 0x000fe20000000000 */
[----:B------:R-:W-:-:S03]  /*33f0*/  UMOV UR9, 0x3fb55555 ;  /* 0x3fb5555500097882 */ /* 0x000fc60000000000 */
[----:B------:R-:W-:Y:S01]  /*3400*/  VIADD R23, R15, 0x100000 ;  /* 0x001000000f177836 */ /* 0x000fe20000000000 */
[----:B------:R-:W-:Y:S02]  /*3410*/  MOV R22, R14 ;  /* 0x0000000e00167202 */ /* 0x000fe40000000f00 */
[----:B------:R-:W-:-:S08]  /*3420*/  DFMA R12, R24, R20, UR8 ;  /* 0x00000008180c7e2b */ /* 0x000fd00008000014 */
[----:B------:R-:W-:Y:S01]  /*3430*/  DADD R18, -R12, UR8 ;  /* 0x000000080c127e29 */ /* 0x000fe20008000100 */
[----:B------:R-:W-:Y:S01]  /*3440*/  UMOV UR8, 0xb9e7b0 ;  /* 0x00b9e7b000087882 */ /* 0x000fe20000000000 */
[----:B------:R-:W-:-:S06]  /*3450*/  UMOV UR9, 0x3c46a4cb ;  /* 0x3c46a4cb00097882 */ /* 0x000fcc0000000000 */
[----:B------:R-:W-:Y:S02]  /*3460*/  DFMA R18, R24, R20, R18 ;  /* 0x000000141812722b */ /* 0x000fe40000000012 */
[C---:B------:R-:W-:Y:S02]  /*3470*/  DFMA R20, R10.reuse, R10, -R16 ;  /* 0x0000000a0a14722b */ /* 0x040fe40000000810 */
[----:B------:R-:W-:-:S06]  /*3480*/  DMUL R24, R10, R16 ;  /* 0x000000100a187228 */ /* 0x000fcc0000000000 */
[----:B------:R-:W-:Y:S02]  /*3490*/  DFMA R20, R10, R22, R20 ;  /* 0x000000160a14722b */ /* 0x000fe40000000014 */
[----:B------:R-:W-:Y:S01]  /*34a0*/  DADD R22, R18, -UR8 ;  /* 0x8000000812167e29 */ /* 0x000fe20008000000 */
[----:B------:R-:W-:Y:S01]  /*34b0*/  UMOV UR8, 0x80000000 ;  /* 0x8000000000087882 */ /* 0x000fe20000000000 */
[----:B------:R-:W-:Y:S01]  /*34c0*/  DFMA R18, R10, R16, -R24 ;  /* 0x000000100a12722b */ /* 0x000fe20000000818 */
[----:B------:R-:W-:-:S07]  /*34d0*/  UMOV UR9, 0x43300000 ;  /* 0x4330000000097882 */ /* 0x000fce0000000000 */
[----:B------:R-:W-:Y:S02]  /*34e0*/  DFMA R18, R14, R16, R18 ;  /* 0x000000100e12722b */ /* 0x000fe40000000012 */
[----:B------:R-:W-:-:S06]  /*34f0*/  DADD R16, R12, R22 ;  /* 0x000000000c107229 */ /* 0x000fcc0000000016 */
[----:B------:R-:W-:Y:S02]  /*3500*/  DFMA R18, R10, R20, R18 ;  /* 0x000000140a12722b */ /* 0x000fe40000000012 */
[----:B------:R-:W-:Y:S02]  /*3510*/  DADD R20, R12, -R16 ;  /* 0x000000000c147229 */ /* 0x000fe40000000810 */
[----:B------:R-:W-:-:S06]  /*3520*/  DMUL R12, R16, R24 ;  /* 0x00000018100c7228 */ /* 0x000fcc0000000000 */
[----:B------:R-:W-:Y:S02]  /*3530*/  DADD R22, R22, R20 ;  /* 0x0000000016167229 */ /* 0x000fe40000000014 */
[----:B------:R-:W-:-:S08]  /*3540*/  DFMA R20, R16, R24, -R12 ;  /* 0x000000181014722b */ /* 0x000fd0000000080c */
[----:B------:R-:W-:-:S08]  /*3550*/  DFMA R18, R16, R18, R20 ;  /* 0x000000121012722b */ /* 0x000fd00000000014 */
[----:B------:R-:W-:-:S08]  /*3560*/  DFMA R22, R22, R24, R18 ;  /* 0x000000181616722b */ /* 0x000fd00000000012 */
[----:B------:R-:W-:-:S08]  /*3570*/  DADD R18, R12, R22 ;  /* 0x000000000c127229 */ /* 0x000fd00000000016 */
[--C-:B------:R-:W-:Y:S02]  /*3580*/  DADD R16, R10, R18.reuse ;  /* 0x000000000a107229 */ /* 0x100fe40000000012 */
[----:B------:R-:W-:-:S06]  /*3590*/  DADD R12, R12, -R18 ;  /* 0x000000000c0c7229 */ /* 0x000fcc0000000812 */
[----:B------:R-:W-:Y:S02]  /*35a0*/  DADD R10, R10, -R16 ;  /* 0x000000000a0a7229 */ /* 0x000fe40000000810 */
[----:B------:R-:W-:-:S06]  /*35b0*/  DADD R12, R22, R12 ;  /* 0x00000000160c7229 */ /* 0x000fcc000000000c */
[----:B------:R-:W-:-:S08]  /*35c0*/  DADD R10, R18, R10 ;  /* 0x00000000120a7229 */ /* 0x000fd0000000000a */
[----:B------:R-:W-:Y:S01]  /*35d0*/  DADD R10, R12, R10 ;  /* 0x000000000c0a7229 */ /* 0x000fe2000000000a */
[C---:B------:R-:W-:Y:S01]  /*35e0*/  VIADD R12, R27.reuse, 0xfffffc01 ;  /* 0xfffffc011b0c7836 */ /* 0x040fe20000000000 */
[----:B------:R-:W-:Y:S01]  /*35f0*/  @P1 IADD3 R12, PT, PT, R27, -0x3fe, RZ ;  /* 0xfffffc021b0c1810 */ /* 0x000fe20007ffe0ff */
[----:B------:R-:W-:-:S03]  /*3600*/  IMAD.MOV.U32 R13, RZ, RZ, 0x43300000 ;  /* 0x43300000ff0d7424 */ /* 0x000fc600078e00ff */
[----:B------:R-:W-:Y:S02]  /*3610*/  LOP3.LUT R12, R12, 0x80000000, RZ, 0x3c, !PT ;  /* 0x800000000c0c7812 */ /* 0x000fe400078e3cff */
[----:B------:R-:W-:-:S04]  /*3620*/  DADD R18, R14, R10 ;  /* 0x000000000e127229 */ /* 0x000fc8000000000a */
[----:B------:R-:W-:Y:S01]  /*3630*/  DADD R12, R12, -UR8 ;  /* 0x800000080c0c7e29 */ /* 0x000fe20008000000 */
[----:B------:R-:W-:Y:S01]  /*3640*/  UMOV UR8, 0xfefa39ef ;  /* 0xfefa39ef00087882 */ /* 0x000fe20000000000 */
[----:B------:R-:W-:Y:S02]  /*3650*/  UMOV UR9, 0x3fe62e42 ;  /* 0x3fe62e4200097882 */ /* 0x000fe40000000000 */
[----:B------:R-:W-:-:S08]  /*3660*/  DADD R14, R16, R18 ;  /* 0x00000000100e7229 */ /* 0x000fd00000000012 */
[--C-:B------:R-:W-:Y:S02]  /*3670*/  DFMA R10, R12, UR8, R14.reuse ;  /* 0x000000080c0a7c2b */ /* 0x100fe4000800000e */
[----:B------:R-:W-:-:S06]  /*3680*/  DADD R20, R16, -R14 ;  /* 0x0000000010147229 */ /* 0x000fcc000000080e */
[----:B------:R-:W-:Y:S02]  /*3690*/  DFMA R16, R12, -UR8, R10 ;  /* 0x800000080c107c2b */ /* 0x000fe4000800000a */
[----:B------:R-:W-:-:S06]  /*36a0*/  DADD R20, R18, R20 ;  /* 0x0000000012147229 */ /* 0x000fcc0000000014 */
[----:B------:R-:W-:-:S08]  /*36b0*/  DADD R16, -R14, R16 ;  /* 0x000000000e107229 */ /* 0x000fd00000000110 */
[----:B------:R-:W-:-:S08]  /*36c0*/  DADD R14, R20, -R16 ;  /* 0x00000000140e7229 */ /* 0x000fd00000000810 */
[----:B------:R-:W-:-:S08]  /*36d0*/  DFMA R14, R12, UR10, R14 ;  /* 0x0000000a0c0e7c2b */ /* 0x000fd0000800000e */
[----:B------:R-:W-:-:S08]  /*36e0*/  DADD R12, R10, R14 ;  /* 0x000000000a0c7229 */ /* 0x000fd0000000000e */
[----:B------:R-:W-:Y:S02]  /*36f0*/  DADD R10, R10, -R12 ;  /* 0x000000000a0a7229 */ /* 0x000fe4000000080c */
[----:B------:R-:W-:-:S06]  /*3700*/  DMUL R20, R12, 2 ;  /* 0x400000000c147828 */ /* 0x000fcc0000000000 */
[----:B------:R-:W-:Y:S02]  /*3710*/  DADD R10, R14, R10 ;  /* 0x000000000e0a7229 */ /* 0x000fe4000000000a */
[----:B------:R-:W-:Y:S01]  /*3720*/  DFMA R18, R12, 2, -R20 ;  /* 0x400000000c12782b */ /* 0x000fe20000000814 */
[----:B------:R-:W-:Y:S01]  /*3730*/  MOV R12, 0x652b82fe ;  /* 0x652b82fe000c7802 */ /* 0x000fe20000000f00 */
[----:B------:R-:W-:-:S06]  /*3740*/  IMAD.MOV.U32 R13, RZ, RZ, 0x3ff71547 ;  /* 0x3ff71547ff0d7424 */ /* 0x000fcc00078e00ff */
[----:B------:R-:W-:-:S08]  /*3750*/  DFMA R18, R10, 2, R18 ;  /* 0x400000000a12782b */ /* 0x000fd00000000012 */
[----:B------:R-:W-:-:S08]  /*3760*/  DADD R10, R20, R18 ;  /* 0x00000000140a7229 */ /* 0x000fd00000000012 */
[----:B------:R-:W-:Y:S02]  /*3770*/  DFMA R12, R10, R12, 6.75539944105574400000e+15 ;  /* 0x433800000a0c742b */ /* 0x000fe4000000000c */
[----:B------:R-:W-:Y:S01]  /*3780*/  FSETP.GEU.AND P0, PT, |R11|, 4.1917929649353027344, PT ;  /* 0x4086232b0b00780b */ /* 0x000fe20003f0e200 */
[----:B------:R-:W-:-:S05]  /*3790*/  DADD R20, R20, -R10 ;  /* 0x0000000014147229 */ /* 0x000fca000000080a */
[----:B------:R-:W-:-:S03]  /*37a0*/  DADD R14, R12, -6.75539944105574400000e+15 ;  /* 0xc33800000c0e7429 */ /* 0x000fc60000000000 */
[----:B------:R-:W-:-:S05]  /*37b0*/  DADD R18, R18, R20 ;  /* 0x0000000012127229 */ /* 0x000fca0000000014 */
[----:B------:R-:W-:Y:S01]  /*37c0*/  DFMA R16, R14, -UR8, R10 ;  /* 0x800000080e107c2b */ /* 0x000fe2000800000a */
[----:B------:R-:W-:Y:S01]  /*37d0*/  UMOV UR8, 0x3b39803f ;  /* 0x3b39803f00087882 */ /* 0x000fe20000000000 */
[----:B------:R-:W-:-:S06]  /*37e0*/  UMOV UR9, 0x3c7abc9e ;  /* 0x3c7abc9e00097882 */ /* 0x000fcc0000000000 */
[----:B------:R-:W-:Y:S01]  /*37f0*/  DFMA R16, R14, -UR8, R16 ;  /* 0x800000080e107c2b */ /* 0x000fe20008000010 */
[----:B------:R-:W-:Y:S01]  /*3800*/  UMOV UR8, 0x69ce2bdf ;  /* 0x69ce2bdf00087882 */ /* 0x000fe20000000000 */
[----:B------:R-:W-:Y:S01]  /*3810*/  MOV R14, 0xfca213ea ;  /* 0xfca213ea000e7802 */ /* 0x000fe20000000f00 */
[----:B------:R-:W-:Y:S01]  /*3820*/  IMAD.MOV.U32 R15, RZ, RZ, 0x3e928af3 ;  /* 0x3e928af3ff0f7424 */ /* 0x000fe200078e00ff */
[----:B------:R-:W-:-:S05]  /*3830*/  UMOV UR9, 0x3e5ade15 ;  /* 0x3e5ade1500097882 */ /* 0x000fca0000000000 */
[----:B------:R-:W-:Y:S01]  /*3840*/  DFMA R14, R16, UR8, R14 ;  /* 0x00000008100e7c2b */ /* 0x000fe2000800000e */
[----:B------:R-:W-:Y:S01]  /*3850*/  UMOV UR8, 0x62401315 ;  /* 0x6240131500087882 */ /* 0x000fe20000000000 */
[----:B------:R-:W-:-:S06]  /*3860*/  UMOV UR9, 0x3ec71dee ;  /* 0x3ec71dee00097882 */ /* 0x000fcc0000000000 */
[----:B------:R-:W-:Y:S01]  /*3870*/  DFMA R14, R16, R14, UR8 ;  /* 0x00000008100e7e2b */ /* 0x000fe2000800000e */
        /* <DEDUP_REMOVED lines=20> */
[----:B------:R-:W-:-:S08]  /*39c0*/  DFMA R14, R16, R14, UR8 ;  /* 0x00000008100e7e2b */ /* 0x000fd0000800000e */
[----:B------:R-:W-:-:S08]  /*39d0*/  DFMA R14, R16, R14, 1 ;  /* 0x3ff00000100e742b */ /* 0x000fd0000000000e */
[----:B------:R-:W-:-:S10]  /*39e0*/  DFMA R14, R16, R14, 1 ;  /* 0x3ff00000100e742b */ /* 0x000fd4000000000e */
[----:B------:R-:W-:Y:S01]  /*39f0*/  LEA R17, R12, R15, 0x14 ;  /* 0x0000000f0c117211 */ /* 0x000fe200078ea0ff */
[----:B------:R-:W-:Y:S01]  /*3a00*/  IMAD.MOV.U32 R16, RZ, RZ, R14 ;  /* 0x000000ffff107224 */ /* 0x000fe200078e000e */
[----:B------:R-:W-:Y:S06]  /*3a10*/  @!P0 BRA `(.L_x_74) ;  /* 0x0000000000308947 */ /* 0x000fec0003800000 */
[----:B------:R-:W-:Y:S01]  /*3a20*/  FSETP.GEU.AND P1, PT, |R11|, 4.2275390625, PT ;  /* 0x408748000b00780b */ /* 0x000fe20003f2e200 */
[C---:B------:R-:W-:Y:S02]  /*3a30*/  DADD R16, R10.reuse, +INF ;  /* 0x7ff000000a107429 */ /* 0x040fe40000000000 */
[----:B------:R-:W-:-:S08]  /*3a40*/  DSETP.GEU.AND P0, PT, R10, RZ, PT ;  /* 0x000000ff0a00722a */ /* 0x000fd00003f0e000 */
[----:B------:R-:W-:Y:S02]  /*3a50*/  FSEL R16, R16, RZ, P0 ;  /* 0x000000ff10107208 */ /* 0x000fe40000000000 */
[----:B------:R-:W-:Y:S02]  /*3a60*/  @!P1 LEA.HI R13, R12, R12, RZ, 0x1 ;  /* 0x0000000c0c0d9211 */ /* 0x000fe400078f08ff */
[----:B------:R-:W-:Y:S02]  /*3a70*/  FSEL R17, R17, RZ, P0 ;  /* 0x000000ff11117208 */ /* 0x000fe40000000000 */
[----:B------:R-:W-:-:S04]  /*3a80*/  @!P1 SHF.R.S32.HI R13, RZ, 0x1, R13 ;  /* 0x00000001ff0d9819 */ /* 0x000fc8000001140d */
[----:B------:R-:W-:Y:S01]  /*3a90*/  @!P1 IADD3 R10, PT, PT, R12, -R13, RZ ;  /* 0x8000000d0c0a9210 */ /* 0x000fe20007ffe0ff */
[----:B------:R-:W-:-:S03]  /*3aa0*/  @!P1 IMAD R15, R13, 0x100000, R15 ;  /* 0x001000000d0f9824 */ /* 0x000fc600078e020f */
[----:B------:R-:W-:Y:S02]  /*3ab0*/  @!P1 LEA R11, R10, 0x3ff00000, 0x14 ;  /* 0x3ff000000a0b9811 */ /* 0x000fe400078ea0ff */
[----:B------:R-:W-:-:S06]  /*3ac0*/  @!P1 MOV R10, RZ ;  /* 0x000000ff000a9202 */ /* 0x000fcc0000000f00 */
[----:B------:R-:W-:-:S11]  /*3ad0*/  @!P1 DMUL R16, R14, R10 ;  /* 0x0000000a0e109228 */ /* 0x000fd60000000000 */
.L_x_74:
[----:B------:R-:W-:Y:S01]  /*3ae0*/  DFMA R18, R18, R16, R16 ;  /* 0x000000101212722b */ /* 0x000fe20000000010 */
[----:B------:R-:W-:Y:S01]  /*3af0*/  IMAD.MOV.U32 R12, RZ, RZ, R4 ;  /* 0x000000ffff0c7224 */ /* 0x000fe200078e0004 */
[----:B------:R-:W-:Y:S01]  /*3b00*/  DSETP.NEU.AND P0, PT, |R16|, +INF , PT ;  /* 0x7ff000001000742a */ /* 0x000fe20003f0d200 */
[----:B------:R-:W-:-:S07]  /*3b10*/  MOV R13, 0x0 ;  /* 0x00000000000d7802 */ /* 0x000fce0000000f00 */
[----:B------:R-:W-:Y:S02]  /*3b20*/  FSEL R10, R16, R18, !P0 ;  /* 0x00000012100a7208 */ /* 0x000fe40004000000 */
[----:B------:R-:W-:Y:S01]  /*3b30*/  FSEL R11, R17, R19, !P0 ;  /* 0x00000013110b7208 */ /* 0x000fe20004000000 */
[----:B------:R-:W-:Y:S06]  /*3b40*/  RET.REL.NODEC R12 `(_Z8pre_eval4wave5media3dim5coeff6factor) ;  /* 0xffffffc40c2c7950 */ /* 0x000fec0003c3ffff */
.L_x_75:
        /* <DEDUP_REMOVED lines=11> */
.L_x_78:


//--------------------- .nv.shared.reserved.0     --------------------------
	.section	.nv.shared.reserved.0,"aw",@nobits
	.weak		__nv_reservedSMEM_offset_0_alias
	.size		__nv_reservedSMEM_offset_0_alias, 0, 64
	.other		__nv_reservedSMEM_offset_0_alias,@"STO_CUDA_RESERVED_SHARED STV_DEFAULT"
__nv_reservedSMEM_offset_0_alias:
	.zero		0
	.zero		64


//--------------------- .nv.constant0._Z8str_eval4wave3dim5coeffif6factor --------------------------
	.section	.nv.constant0._Z8str_eval4wave3dim5coeffif6factor,"a",@progbits
	.sectionflags	@""
	.align	4
.nv.constant0._Z8str_eval4wave3dim5coeffif6factor:
	.zero		1168


//--------------------- .nv.constant0._Z8vel_eval4wave3dim5coeff6factori --------------------------
	.section	.nv.constant0._Z8vel_eval4wave3dim5coeff6factori,"a",@progbits
	.sectionflags	@""
	.align	4
.nv.constant0._Z8vel_eval4wave3dim5coeff6factori:
	.zero		1164


//--------------------- .nv.constant0._Z8pre_eval4wave5media3dim5coeff6factor --------------------------
	.section	.nv.constant0._Z8pre_eval4wave5media3dim5coeff6factor,"a",@progbits
	.sectionflags	@""
	.align	4
.nv.constant0._Z8pre_eval4wave5media3dim5coeff6factor:
	.zero		1184


//--------------------- SYMBOLS --------------------------

	.type		.nv.reservedSmem.offset0,@object
	.size		.nv.reservedSmem.offset0,0x4
